def attn_fwd(
    Q,
    K,
    V,
    Out,
    Lse,
    sm_scale,
    stride_qz,
    stride_qh,
    stride_qm,
    stride_qk,
    stride_kz,
    stride_kh,
    stride_kn,
    stride_kk,
    stride_vz,
    stride_vh,
    stride_vn,
    stride_vk,
    stride_oz,
    stride_oh,
    stride_om,
    stride_ok,
    seqlen_q,
    seqlen_k,
    BLOCK_M: tl.constexpr,
    BLOCK_N: tl.constexpr,
    HEAD_DIM: tl.constexpr,
    CAUSAL: tl.constexpr,
):
    start_m = tl.program_id(0)
    off_hz = tl.program_id(1)
    q_off = off_hz * stride_qh
    k_off = off_hz * stride_kh
    v_off = off_hz * stride_vh
    offs_m = start_m * BLOCK_M + tl.arange(0, BLOCK_M)
    offs_d = tl.arange(0, HEAD_DIM)
    offs_n = tl.arange(0, BLOCK_N)
    q_ptrs = Q + q_off + offs_m[:, None] * stride_qm + offs_d[None, :] * stride_qk
    k_ptrs = K + k_off + offs_d[:, None] * stride_kk + offs_n[None, :] * stride_kn
    v_ptrs = V + v_off + offs_n[:, None] * stride_vn + offs_d[None, :] * stride_vk
    m_i = tl.full([BLOCK_M], float("-inf"), dtype=tl.float32)
    l_i = tl.zeros([BLOCK_M], dtype=tl.float32) + 1.0
    acc = tl.zeros([BLOCK_M, HEAD_DIM], dtype=tl.float32)
    q = tl.load(q_ptrs)
    acc, l_i, m_i = _attn_fwd_inner(
        acc,
        l_i,
        m_i,
        q,
        k_ptrs,
        v_ptrs,
        sm_scale,
        stride_kn,
        stride_vn,
        start_m,
        seqlen_k,
        BLOCK_M,
        BLOCK_N,
        HEAD_DIM,
        CAUSAL,
    )
    acc = acc / l_i[:, None]
    lse = m_i + tl.math.log2(l_i) / 1.4426950408889634
    o_ptrs = (
        Out
        + off_hz * stride_oh
        + offs_m[:, None] * stride_om
        + offs_d[None, :] * stride_ok
    )
    tl.store(o_ptrs, acc.to(Out.dtype.element_ty))
    tl.store(Lse + off_hz * seqlen_q + offs_m, lse)

# config = {"BLOCK_M": 256, "BLOCK_N": 16, "HEAD_DIM": 64, "arch": "sm_100", "causal": false, "dtype": "bf16", "num_stages": 3, "num_warps": 16}
# arch = sm_100


// ===== COMPILED SASS (sm_100a) =====

	.target	sm_100a

	.elftype	@"ET_EXEC"


//--------------------- .note.nv.tkinfo           --------------------------
	.section	.note.nv.tkinfo,"",@"SHT_NOTE"
	.sectionflags	@"SHF_NOTE_NV_TKINFO"
	.tkinfo
        /*0018*/ 	.word	0x00000081
        /*0030*/ 	.string	""
        /*0030*/ 	.string	"ptxas-blackwell"
        /*0030*/ 	.string	"Cuda compilation tools, release 12.9, V12.9.86"
        /*0030*/ 	.string	"Build cuda_12.9.r12.9/compiler.36037853_0"
        /*0030*/ 	.string	"-v  -suppress-debug-info  -lineinfo  -arch sm_100a "



//--------------------- .note.nv.cuver            --------------------------
	.section	.note.nv.cuver,"",@"SHT_NOTE"
	.sectionflags	@"SHF_NOTE_NV_CUVER"
        /*0018*/ 	.short	0x0001
        /*001a*/ 	.short	0x0064
        /*001c*/ 	.short	0x0001
        /*001e*/ 	.short	0x0000
        /*0020*/ 	.short	0x0001
        /*0022*/ 	.short	0x0000


//--------------------- .nv.info                  --------------------------
	.section	.nv.info,"",@"SHT_CUDA_INFO"
	.align	4


	//----- nvinfo : EIATTR_REGCOUNT
	.align		4
        /*0000*/ 	.byte	0x04, 0x2f
        /*0002*/ 	.short	(.L_2 - .L_1)
	.align		4
.L_1:
        /*0004*/ 	.word	index@(attn_fwd)
        /*0008*/ 	.word	0x0000005e


	//----- nvinfo : EIATTR_FRAME_SIZE
	.align		4
.L_2:
        /*000c*/ 	.byte	0x04, 0x11
        /*000e*/ 	.short	(.L_4 - .L_3)
	.align		4
.L_3:
        /*0010*/ 	.word	index@(attn_fwd)
        /*0014*/ 	.word	0x00000000


	//----- nvinfo : EIATTR_MIN_STACK_SIZE
	.align		4
.L_4:
        /*0018*/ 	.byte	0x04, 0x12
        /*001a*/ 	.short	(.L_6 - .L_5)
	.align		4
.L_5:
        /*001c*/ 	.word	index@(attn_fwd)
        /*0020*/ 	.word	0x00000000
.L_6:


//--------------------- .nv.info.attn_fwd         --------------------------
	.section	.nv.info.attn_fwd,"",@"SHT_CUDA_INFO"
	.sectionflags	@""
	.align	4


	//----- nvinfo : EIATTR_CUDA_API_VERSION
	.align		4
        /*0000*/ 	.byte	0x04, 0x37
        /*0002*/ 	.short	(.L_8 - .L_7)
.L_7:
        /*0004*/ 	.word	0x00000081


	//----- nvinfo : EIATTR_KPARAM_INFO
	.align		4
.L_8:
        /*0008*/ 	.byte	0x04, 0x17
        /*000a*/ 	.short	(.L_10 - .L_9)
.L_9:
        /*000c*/ 	.word	0x00000000
        /*0010*/ 	.short	0x0019
        /*0012*/ 	.short	0x0080
        /*0014*/ 	.byte	0x00, 0xf4, 0x21, 0x00


	//----- nvinfo : EIATTR_KPARAM_INFO
	.align		4
.L_10:
        /*0018*/ 	.byte	0x04, 0x17
        /*001a*/ 	.short	(.L_12 - .L_11)
.L_11:
        /*001c*/ 	.word	0x00000000
        /*0020*/ 	.short	0x0018
        /*0022*/ 	.short	0x0078
        /*0024*/ 	.byte	0x00, 0xf4, 0x21, 0x00


	//----- nvinfo : EIATTR_KPARAM_INFO
	.align		4
.L_12:
        /*0028*/ 	.byte	0x04, 0x17
        /*002a*/ 	.short	(.L_14 - .L_13)
.L_13:
        /*002c*/ 	.word	0x00000000
        /*0030*/ 	.short	0x0017
        /*0032*/ 	.short	0x0070
        /*0034*/ 	.byte	0x00, 0xf0, 0x11, 0x00


	//----- nvinfo : EIATTR_KPARAM_INFO
	.align		4
.L_14:
        /*0038*/ 	.byte	0x04, 0x17
        /*003a*/ 	.short	(.L_16 - .L_15)
.L_15:
        /*003c*/ 	.word	0x00000000
        /*0040*/ 	.short	0x0016
        /*0042*/ 	.short	0x006c
        /*0044*/ 	.byte	0x00, 0xf0, 0x11, 0x00


	//----- nvinfo : EIATTR_KPARAM_INFO
	.align		4
.L_16:
        /*0048*/ 	.byte	0x04, 0x17
        /*004a*/ 	.short	(.L_18 - .L_17)
.L_17:
        /*004c*/ 	.word	0x00000000
        /*0050*/ 	.short	0x0015
        /*0052*/ 	.short	0x0068
        /*0054*/ 	.byte	0x00, 0xf0, 0x11, 0x00


	//----- nvinfo : EIATTR_KPARAM_INFO
	.align		4
.L_18:
        /*0058*/ 	.byte	0x04, 0x17
        /*005a*/ 	.short	(.L_20 - .L_19)
.L_19:
        /*005c*/ 	.word	0x00000000
        /*0060*/ 	.short	0x0014
        /*0062*/ 	.short	0x0064
        /*0064*/ 	.byte	0x00, 0xf0, 0x11, 0x00


	//----- nvinfo : EIATTR_KPARAM_INFO
	.align		4
.L_20:
        /*0068*/ 	.byte	0x04, 0x17
        /*006a*/ 	.short	(.L_22 - .L_21)
.L_21:
        /*006c*/ 	.word	0x00000000
        /*0070*/ 	.short	0x0013
        /*0072*/ 	.short	0x0060
        /*0074*/ 	.byte	0x00, 0xf0, 0x11, 0x00


	//----- nvinfo : EIATTR_KPARAM_INFO
	.align		4
.L_22:
        /*0078*/ 	.byte	0x04, 0x17
        /*007a*/ 	.short	(.L_24 - .L_23)
.L_23:
        /*007c*/ 	.word	0x00000000
        /*0080*/ 	.short	0x0012
        /*0082*/ 	.short	0x005c
        /*0084*/ 	.byte	0x00, 0xf0, 0x11, 0x00


	//----- nvinfo : EIATTR_KPARAM_INFO
	.align		4
.L_24:
        /*0088*/ 	.byte	0x04, 0x17
        /*008a*/ 	.short	(.L_26 - .L_25)
.L_25:
        /*008c*/ 	.word	0x00000000
        /*0090*/ 	.short	0x0011
        /*0092*/ 	.short	0x0058
        /*0094*/ 	.byte	0x00, 0xf0, 0x11, 0x00


	//----- nvinfo : EIATTR_KPARAM_INFO
	.align		4
.L_26:
        /*0098*/ 	.byte	0x04, 0x17
        /*009a*/ 	.short	(.L_28 - .L_27)
.L_27:
        /*009c*/ 	.word	0x00000000
        /*00a0*/ 	.short	0x0010
        /*00a2*/ 	.short	0x0054
        /*00a4*/ 	.byte	0x00, 0xf0, 0x11, 0x00


	//----- nvinfo : EIATTR_KPARAM_INFO
	.align		4
.L_28:
        /*00a8*/ 	.byte	0x04, 0x17
        /*00aa*/ 	.short	(.L_30 - .L_29)
.L_29:
        /*00ac*/ 	.word	0x00000000
        /*00b0*/ 	.short	0x000f
        /*00b2*/ 	.short	0x0050
        /*00b4*/ 	.byte	0x00, 0xf0, 0x11, 0x00


	//----- nvinfo : EIATTR_KPARAM_INFO
	.align		4
.L_30:
        /*00b8*/ 	.byte	0x04, 0x17
        /*00ba*/ 	.short	(.L_32 - .L_31)
.L_31:
        /*00bc*/ 	.word	0x00000000
        /*00c0*/ 	.short	0x000e
        /*00c2*/ 	.short	0x004c
        /*00c4*/ 	.byte	0x00, 0xf0, 0x11, 0x00


	//----- nvinfo : EIATTR_KPARAM_INFO
	.align		4
.L_32:
        /*00c8*/ 	.byte	0x04, 0x17
        /*00ca*/ 	.short	(.L_34 - .L_33)
.L_33:
        /*00cc*/ 	.word	0x00000000
        /*00d0*/ 	.short	0x000d
        /*00d2*/ 	.short	0x0048
        /*00d4*/ 	.byte	0x00, 0xf0, 0x11, 0x00


	//----- nvinfo : EIATTR_KPARAM_INFO
	.align		4
.L_34:
        /*00d8*/ 	.byte	0x04, 0x17
        /*00da*/ 	.short	(.L_36 - .L_35)
.L_35:
        /*00dc*/ 	.word	0x00000000
        /*00e0*/ 	.short	0x000c
        /*00e2*/ 	.short	0x0044
        /*00e4*/ 	.byte	0x00, 0xf0, 0x11, 0x00


	//----- nvinfo : EIATTR_KPARAM_INFO
	.align		4
.L_36:
        /*00e8*/ 	.byte	0x04, 0x17
        /*00ea*/ 	.short	(.L_38 - .L_37)
.L_37:
        /*00ec*/ 	.word	0x00000000
        /*00f0*/ 	.short	0x000b
        /*00f2*/ 	.short	0x0040
        /*00f4*/ 	.byte	0x00, 0xf0, 0x11, 0x00


	//----- nvinfo : EIATTR_KPARAM_INFO
	.align		4
.L_38:
        /*00f8*/ 	.byte	0x04, 0x17
        /*00fa*/ 	.short	(.L_40 - .L_39)
.L_39:
        /*00fc*/ 	.word	0x00000000
        /*0100*/ 	.short	0x000a
        /*0102*/ 	.short	0x003c
        /*0104*/ 	.byte	0x00, 0xf0, 0x11, 0x00


	//----- nvinfo : EIATTR_KPARAM_INFO
	.align		4
.L_40:
        /*0108*/ 	.byte	0x04, 0x17
        /*010a*/ 	.short	(.L_42 - .L_41)
.L_41:
        /*010c*/ 	.word	0x00000000
        /*0110*/ 	.short	0x0009
        /*0112*/ 	.short	0x0038
        /*0114*/ 	.byte	0x00, 0xf0, 0x11, 0x00


	//----- nvinfo : EIATTR_KPARAM_INFO
	.align		4
.L_42:
        /*0118*/ 	.byte	0x04, 0x17
        /*011a*/ 	.short	(.L_44 - .L_43)
.L_43:
        /*011c*/ 	.word	0x00000000
        /*0120*/ 	.short	0x0008
        /*0122*/ 	.short	0x0034
        /*0124*/ 	.byte	0x00, 0xf0, 0x11, 0x00


	//----- nvinfo : EIATTR_KPARAM_INFO
	.align		4
.L_44:
        /*0128*/ 	.byte	0x04, 0x17
        /*012a*/ 	.short	(.L_46 - .L_45)
.L_45:
        /*012c*/ 	.word	0x00000000
        /*0130*/ 	.short	0x0007
        /*0132*/ 	.short	0x0030
        /*0134*/ 	.byte	0x00, 0xf0, 0x11, 0x00


	//----- nvinfo : EIATTR_KPARAM_INFO
	.align		4
.L_46:
        /*0138*/ 	.byte	0x04, 0x17
        /*013a*/ 	.short	(.L_48 - .L_47)
.L_47:
        /*013c*/ 	.word	0x00000000
        /*0140*/ 	.short	0x0006
        /*0142*/ 	.short	0x002c
        /*0144*/ 	.byte	0x00, 0xf0, 0x11, 0x00


	//----- nvinfo : EIATTR_KPARAM_INFO
	.align		4
.L_48:
        /*0148*/ 	.byte	0x04, 0x17
        /*014a*/ 	.short	(.L_50 - .L_49)
.L_49:
        /*014c*/ 	.word	0x00000000
        /*0150*/ 	.short	0x0005
        /*0152*/ 	.short	0x0028
        /*0154*/ 	.byte	0x00, 0xf0, 0x11, 0x00


	//----- nvinfo : EIATTR_KPARAM_INFO
	.align		4
.L_50:
        /*0158*/ 	.byte	0x04, 0x17
        /*015a*/ 	.short	(.L_52 - .L_51)
.L_51:
        /*015c*/ 	.word	0x00000000
        /*0160*/ 	.short	0x0004
        /*0162*/ 	.short	0x0020
        /*0164*/ 	.byte	0x00, 0xf4, 0x21, 0x00


	//----- nvinfo : EIATTR_KPARAM_INFO
	.align		4
.L_52:
        /*0168*/ 	.byte	0x04, 0x17
        /*016a*/ 	.short	(.L_54 - .L_53)
.L_53:
        /*016c*/ 	.word	0x00000000
        /*0170*/ 	.short	0x0003
        /*0172*/ 	.short	0x0018
        /*0174*/ 	.byte	0x00, 0xf4, 0x21, 0x00


	//----- nvinfo : EIATTR_KPARAM_INFO
	.align		4
.L_54:
        /*0178*/ 	.byte	0x04, 0x17
        /*017a*/ 	.short	(.L_56 - .L_55)
.L_55:
        /*017c*/ 	.word	0x00000000
        /*0180*/ 	.short	0x0002
        /*0182*/ 	.short	0x0010
        /*0184*/ 	.byte	0x00, 0xf4, 0x21, 0x00


	//----- nvinfo : EIATTR_KPARAM_INFO
	.align		4
.L_56:
        /*0188*/ 	.byte	0x04, 0x17
        /*018a*/ 	.short	(.L_58 - .L_57)
.L_57:
        /*018c*/ 	.word	0x00000000
        /*0190*/ 	.short	0x0001
        /*0192*/ 	.short	0x0008
        /*0194*/ 	.byte	0x00, 0xf4, 0x21, 0x00


	//----- nvinfo : EIATTR_KPARAM_INFO
	.align		4
.L_58:
        /*0198*/ 	.byte	0x04, 0x17
        /*019a*/ 	.short	(.L_60 - .L_59)
.L_59:
        /*019c*/ 	.word	0x00000000
        /*01a0*/ 	.short	0x0000
        /*01a2*/ 	.short	0x0000
        /*01a4*/ 	.byte	0x00, 0xf4, 0x21, 0x00


	//----- nvinfo : EIATTR_SPARSE_MMA_MASK
	.align		4
.L_60:
        /*01a8*/ 	.byte	0x03, 0x50
        /*01aa*/ 	.short	0x0000


	//----- nvinfo : EIATTR_MAXREG_COUNT
	.align		4
        /*01ac*/ 	.byte	0x03, 0x1b
        /*01ae*/ 	.short	0x0080


	//----- nvinfo : EIATTR_NUM_BARRIERS
	.align		4
        /*01b0*/ 	.byte	0x02, 0x4c
        /*01b2*/ 	.byte	0x01
	.zero		1


	//----- nvinfo : EIATTR_COOP_GROUP_MASK_REGIDS
	.align		4
        /*01b4*/ 	.byte	0x04, 0x29
        /*01b6*/ 	.short	(.L_62 - .L_61)


	//   ....[0]....
.L_61:
        /*01b8*/ 	.word	0xffffffff


	//   ....[1]....
        /*01bc*/ 	.word	0xffffffff


	//   ....[2]....
        /*01c0*/ 	.word	0xffffffff


	//   ....[3]....
        /*01c4*/ 	.word	0xffffffff


	//   ....[4]....
        /*01c8*/ 	.word	0xffffffff


	//   ....[5]....
        /*01cc*/ 	.word	0xffffffff


	//   ....[6]....
        /*01d0*/ 	.word	0xffffffff


	//   ....[7]....
        /*01d4*/ 	.word	0xffffffff


	//----- nvinfo : EIATTR_COOP_GROUP_INSTR_OFFSETS
	.align		4
.L_62:
        /*01d8*/ 	.byte	0x04, 0x28
        /*01da*/ 	.short	(.L_64 - .L_63)


	//   ....[0]....
.L_63:
        /*01dc*/ 	.word	0x000015d0


	//   ....[1]....
        /*01e0*/ 	.word	0x00001600


	//   ....[2]....
        /*01e4*/ 	.word	0x00001620


	//   ....[3]....
        /*01e8*/ 	.word	0x00001640


	//   ....[4]....
        /*01ec*/ 	.word	0x00001b70


	//   ....[5]....
        /*01f0*/ 	.word	0x00001ba0


	//   ....[6]....
        /*01f4*/ 	.word	0x00001c00


	//   ....[7]....
        /*01f8*/ 	.word	0x00001c10


	//----- nvinfo : EIATTR_VRC_CTA_INIT_COUNT
	.align		4
.L_64:
        /*01fc*/ 	.byte	0x02, 0x4a
	.zero		1
	.zero		1


	//----- nvinfo : EIATTR_EXIT_INSTR_OFFSETS
	.align		4
        /*0200*/ 	.byte	0x04, 0x1c
        /*0202*/ 	.short	(.L_66 - .L_65)


	//   ....[0]....
.L_65:
        /*0204*/ 	.word	0x00003580


	//   ....[1]....
        /*0208*/ 	.word	0x000035b0


	//----- nvinfo : EIATTR_REQNTID
	.align		4
.L_66:
        /*020c*/ 	.byte	0x04, 0x10
        /*020e*/ 	.short	(.L_68 - .L_67)
.L_67:
        /*0210*/ 	.word	0x00000200
        /*0214*/ 	.word	0x00000001
        /*0218*/ 	.word	0x00000001


	//----- nvinfo : EIATTR_CBANK_PARAM_SIZE
	.align		4
.L_68:
        /*021c*/ 	.byte	0x03, 0x19
        /*021e*/ 	.short	0x0088


	//----- nvinfo : EIATTR_PARAM_CBANK
	.align		4
        /*0220*/ 	.byte	0x04, 0x0a
        /*0222*/ 	.short	(.L_70 - .L_69)
	.align		4
.L_69:
        /*0224*/ 	.word	index@(.nv.constant0.attn_fwd)
        /*0228*/ 	.short	0x0380
        /*022a*/ 	.short	0x0088


	//----- nvinfo : EIATTR_SW_WAR
	.align		4
.L_70:
        /*022c*/ 	.byte	0x04, 0x36
        /*022e*/ 	.short	(.L_72 - .L_71)
.L_71:
        /*0230*/ 	.word	0x00000008
.L_72:


//--------------------- .nv.compat                --------------------------
	.section	.nv.compat,"",@"SHT_CUDA_COMPAT_INFO"
	.align	4
        /*0000*/ 	.byte	0x02, 0x02, 0x01, 0x00, 0x02, 0x05, 0x05, 0x00, 0x02, 0x03, 0x00, 0x00, 0x02, 0x06, 0x01, 0x00


//--------------------- .nv.callgraph             --------------------------
	.section	.nv.callgraph,"",@"SHT_CUDA_CALLGRAPH"
	.align	4
	.sectionentsize	8
	.align		4
        /*0000*/ 	.word	0x00000000
	.align		4
        /*0004*/ 	.word	0xffffffff
	.align		4
        /*0008*/ 	.word	0x00000000
	.align		4
        /*000c*/ 	.word	0xfffffffe
	.align		4
        /*0010*/ 	.word	0x00000000
	.align		4
        /*0014*/ 	.word	0xfffffffd
	.align		4
        /*0018*/ 	.word	0x00000000
	.align		4
        /*001c*/ 	.word	0xfffffffc


//--------------------- .nv.constant4             --------------------------
	.section	.nv.constant4,"a",@progbits
	.align	8
	.align		8
.nv.constant4:
        /*0000*/ 	.dword	_$_str


//--------------------- .text.attn_fwd            --------------------------
	.section	.text.attn_fwd,"ax",@progbits
	.align	128
        .global         attn_fwd
        .type           attn_fwd,@function
        .size           attn_fwd,(.L_x_3 - attn_fwd)
        .other          attn_fwd,@"STO_CUDA_ENTRY STV_DEFAULT"
attn_fwd:
.text.attn_fwd:
[----:B------:R-:W0:Y:S01]  /*0000*/  LDC R1, c[0x0][0x37c] ;  /* 0x0000df00ff017b82 */ /* 0x000e220000000800 */
[----:B------:R-:W1:Y:S07]  /*0010*/  S2R R0, SR_TID.X ;  /* 0x0000000000007919 */ /* 0x000e6e0000002100 */
[----:B------:R-:W2:Y:S01]  /*0020*/  S2UR UR7, SR_CTAID.Y ;  /* 0x00000000000779c3 */ /* 0x000ea20000002600 */
[----:B------:R-:W2:Y:S01]  /*0030*/  LDCU.64 UR4, c[0x0][0x3b0] ;  /* 0x00007600ff0477ac */ /* 0x000ea20008000a00 */
[----:B------:R-:W3:Y:S01]  /*0040*/  S2R R3, SR_CTAID.X ;  /* 0x0000000000037919 */ /* 0x000ee20000002500 */
[----:B------:R-:W4:Y:S05]  /*0050*/  LDCU.64 UR8, c[0x0][0x358] ;  /* 0x00006b00ff0877ac */ /* 0x000f2a0008000a00 */
[----:B------:R-:W5:Y:S08]  /*0060*/  LDC R12, c[0x0][0x3b8] ;  /* 0x0000ee00ff0c7b82 */ /* 0x000f700000000800 */
[----:B------:R-:W0:Y:S01]  /*0070*/  LDC.64 R10, c[0x0][0x380] ;  /* 0x0000e000ff0a7b82 */ /* 0x000e220000000a00 */
[----:B--2---:R-:W-:-:S04]  /*0080*/  UIMAD UR4, UR7, UR4, URZ ;  /* 0x00000004070472a4 */ /* 0x004fc8000f8e02ff */
[----:B------:R-:W-:Y:S01]  /*0090*/  USHF.L.U32 UR6, UR4, 0x1, URZ ;  /* 0x0000000104067899 */ /* 0x000fe200080006ff */
[----:B-1----:R-:W-:-:S05]  /*00a0*/  LOP3.LUT R4, R0, 0xff, RZ, 0xc0, !PT ;  /* 0x000000ff00047812 */ /* 0x002fca00078ec0ff */
[----:B---3--:R-:W-:Y:S01]  /*00b0*/  IMAD R2, R3, 0x100, R4 ;  /* 0x0000010003027824 */ /* 0x008fe200078e0204 */
[----:B------:R-:W-:-:S03]  /*00c0*/  SHF.R.U32.HI R3, RZ, 0x8, R0 ;  /* 0x00000008ff037819 */ /* 0x000fc60000011600 */
[----:B------:R-:W-:Y:S01]  /*00d0*/  IMAD R5, R2, UR5, RZ ;  /* 0x0000000502057c24 */ /* 0x000fe2000f8e02ff */
[----:B------:R-:W-:Y:S01]  /*00e0*/  SGXT.U32 R3, R3, 0x1 ;  /* 0x000000010303781a */ /* 0x000fe20000000000 */
[----:B------:R-:W-:Y:S02]  /*00f0*/  UIMAD.WIDE UR4, UR4, 0x2, URZ ;  /* 0x00000002040478a5 */ /* 0x000fe4000f8e02ff */
[----:B------:R-:W-:Y:S02]  /*0100*/  IMAD.SHL.U32 R7, R5, 0x2, RZ ;  /* 0x0000000205077824 */ /* 0x000fe400078e00ff */
[----:B-----5:R-:W-:Y:S02]  /*0110*/  IMAD R9, R3, R12, RZ ;  /* 0x0000000c03097224 */ /* 0x020fe400078e02ff */
[----:B------:R-:W-:Y:S01]  /*0120*/  IMAD.HI R8, R5, 0x2, RZ ;  /* 0x0000000205087827 */ /* 0x000fe200078e02ff */
[----:B0-----:R-:W-:-:S03]  /*0130*/  IADD3 R6, P0, P1, R7, UR6, R10 ;  /* 0x0000000607067c10 */ /* 0x001fc6000f91e00a */
[----:B------:R-:W-:Y:S01]  /*0140*/  IMAD R7, R12, 0x2, R9 ;  /* 0x000000020c077824 */ /* 0x000fe200078e0209 */
[----:B------:R-:W-:Y:S01]  /*0150*/  IADD3.X R5, PT, PT, R8, UR5, R11, P0, P1 ;  /* 0x0000000508057c10 */ /* 0x000fe200087e240b */
[----:B------:R-:W0:Y:S01]  /*0160*/  S2UR UR6, SR_CgaCtaId ;  /* 0x00000000000679c3 */ /* 0x000e220000008800 */
[CC--:B------:R-:W-:Y:S01]  /*0170*/  LEA R10, P0, R9.reuse, R6.reuse, 0x1 ;  /* 0x00000006090a7211 */ /* 0x0c0fe200078008ff */
[----:B------:R-:W-:Y:S01]  /*0180*/  UMOV UR4, 0x400 ;  /* 0x0000040000047882 */ /* 0x000fe20000000000 */
[C---:B------:R-:W-:Y:S01]  /*0190*/  LEA R13, R12.reuse, R7, 0x1 ;  /* 0x000000070c0d7211 */ /* 0x040fe200078e08ff */
[----:B------:R-:W1:Y:S01]  /*01a0*/  LDCU UR5, c[0x0][0x3f0] ;  /* 0x00007e00ff0577ac */ /* 0x000e620008000800 */
[----:B------:R-:W-:Y:S02]  /*01b0*/  LEA.HI.X.SX32 R11, R9, R5, 0x1, P0 ;  /* 0x00000005090b7211 */ /* 0x000fe400000f0eff */
[-C--:B------:R-:W-:Y:S01]  /*01c0*/  LEA R16, P0, R13, R6.reuse, 0x1 ;  /* 0x000000060d107211 */ /* 0x080fe200078008ff */
[----:B------:R-:W-:Y:S01]  /*01d0*/  IMAD R9, R12, 0x2, R13 ;  /* 0x000000020c097824 */ /* 0x000fe200078e020d */
[----:B------:R-:W-:-:S02]  /*01e0*/  LEA R14, P1, R7, R6, 0x1 ;  /* 0x00000006070e7211 */ /* 0x000fc400078208ff */
[-C--:B------:R-:W-:Y:S01]  /*01f0*/  LEA.HI.X.SX32 R17, R13, R5.reuse, 0x1, P0 ;  /* 0x000000050d117211 */ /* 0x080fe200000f0eff */
[C---:B------:R-:W-:Y:S01]  /*0200*/  IMAD R13, R12.reuse, 0x2, R9 ;  /* 0x000000020c0d7824 */ /* 0x040fe200078e0209 */
[-C--:B------:R-:W-:Y:S02]  /*0210*/  LEA R18, P0, R9, R6.reuse, 0x1 ;  /* 0x0000000609127211 */ /* 0x080fe400078008ff */
[-C--:B------:R-:W-:Y:S01]  /*0220*/  LEA.HI.X.SX32 R15, R7, R5.reuse, 0x1, P1 ;  /* 0x00000005070f7211 */ /* 0x080fe200008f0eff */
[----:B------:R-:W-:Y:S01]  /*0230*/  IMAD R23, R12, 0x2, R13 ;  /* 0x000000020c177824 */ /* 0x000fe200078e020d */
[-C--:B------:R-:W-:Y:S01]  /*0240*/  LEA.HI.X.SX32 R19, R9, R5.reuse, 0x1, P0 ;  /* 0x0000000509137211 */ /* 0x080fe200000f0eff */
[----:B----4-:R2:W3:Y:S01]  /*0250*/  LDG.E.U16 R7, desc[UR8][R10.64] ;  /* 0x000000080a077981 */ /* 0x0104e2000c1e1500 */
[-C--:B------:R-:W-:Y:S02]  /*0260*/  LEA R20, P1, R13, R6.reuse, 0x1 ;  /* 0x000000060d147211 */ /* 0x080fe400078208ff */
[----:B------:R-:W-:Y:S01]  /*0270*/  LEA R22, P0, R23, R6, 0x1 ;  /* 0x0000000617167211 */ /* 0x000fe200078008ff */
[----:B------:R4:W5:Y:S01]  /*0280*/  LDG.E.U16 R8, desc[UR8][R14.64] ;  /* 0x000000080e087981 */ /* 0x000962000c1e1500 */
[----:B------:R-:W-:-:S03]  /*0290*/  LEA.HI.X.SX32 R21, R13, R5, 0x1, P1 ;  /* 0x000000050d157211 */ /* 0x000fc600008f0eff */
[----:B------:R0:W5:Y:S01]  /*02a0*/  LDG.E.U16 R9, desc[UR8][R16.64] ;  /* 0x0000000810097981 */ /* 0x000162000c1e1500 */
[C---:B--2---:R-:W-:Y:S02]  /*02b0*/  LEA R11, R12.reuse, R23, 0x1 ;  /* 0x000000170c0b7211 */ /* 0x044fe400078e08ff */
[-C--:B------:R-:W-:Y:S01]  /*02c0*/  LEA.HI.X.SX32 R23, R23, R5.reuse, 0x1, P0 ;  /* 0x0000000517177211 */ /* 0x080fe200000f0eff */
[----:B------:R2:W5:Y:S01]  /*02d0*/  LDG.E.U16 R10, desc[UR8][R18.64] ;  /* 0x00000008120a7981 */ /* 0x000562000c1e1500 */
[CC--:B----4-:R-:W-:Y:S01]  /*02e0*/  LEA R14, P0, R11.reuse, R6.reuse, 0x1 ;  /* 0x000000060b0e7211 */ /* 0x0d0fe200078008ff */
[C---:B------:R-:W-:Y:S02]  /*02f0*/  IMAD R13, R12.reuse, 0x2, R11 ;  /* 0x000000020c0d7824 */ /* 0x040fe400078e020b */
[----:B------:R4:W5:Y:S01]  /*0300*/  LDG.E.U16 R28, desc[UR8][R20.64] ;  /* 0x00000008141c7981 */ /* 0x000962000c1e1500 */
[-C--:B------:R-:W-:Y:S01]  /*0310*/  LEA.HI.X.SX32 R15, R11, R5.reuse, 0x1, P0 ;  /* 0x000000050b0f7211 */ /* 0x080fe200000f0eff */
[C---:B------:R-:W-:Y:S01]  /*0320*/  IMAD R11, R12.reuse, 0x2, R13 ;  /* 0x000000020c0b7824 */ /* 0x040fe200078e020d */
[-C--:B0-----:R-:W-:Y:S01]  /*0330*/  LEA R16, P0, R13, R6.reuse, 0x1 ;  /* 0x000000060d107211 */ /* 0x081fe200078008ff */
[----:B------:R-:W5:Y:S02]  /*0340*/  LDG.E.U16 R30, desc[UR8][R22.64] ;  /* 0x00000008161e7981 */ /* 0x000f64000c1e1500 */
[----:B------:R-:W-:Y:S01]  /*0350*/  IMAD R27, R12, 0x2, R11 ;  /* 0x000000020c1b7824 */ /* 0x000fe200078e020b */
[----:B------:R-:W-:Y:S01]  /*0360*/  LEA R24, P1, R11, R6, 0x1 ;  /* 0x000000060b187211 */ /* 0x000fe200078208ff */
[----:B------:R0:W5:Y:S01]  /*0370*/  LDG.E.U16 R32, desc[UR8][R14.64] ;  /* 0x000000080e207981 */ /* 0x000162000c1e1500 */
[----:B------:R-:W-:-:S02]  /*0380*/  LEA.HI.X.SX32 R17, R13, R5, 0x1, P0 ;  /* 0x000000050d117211 */ /* 0x000fc400000f0eff */
[----:B------:R-:W-:Y:S02]  /*0390*/  LEA.HI.X.SX32 R25, R11, R5, 0x1, P1 ;  /* 0x000000050b197211 */ /* 0x000fe400008f0eff */
[CC--:B--2---:R-:W-:Y:S01]  /*03a0*/  LEA R18, P0, R27.reuse, R6.reuse, 0x1 ;  /* 0x000000061b127211 */ /* 0x0c4fe200078008ff */
[----:B------:R2:W5:Y:S01]  /*03b0*/  LDG.E.U16 R33, desc[UR8][R16.64] ;  /* 0x0000000810217981 */ /* 0x000562000c1e1500 */
[C---:B------:R-:W-:Y:S02]  /*03c0*/  LEA R11, R12.reuse, R27, 0x1 ;  /* 0x0000001b0c0b7211 */ /* 0x040fe400078e08ff */
[-C--:B------:R-:W-:Y:S01]  /*03d0*/  LEA.HI.X.SX32 R19, R27, R5.reuse, 0x1, P0 ;  /* 0x000000051b137211 */ /* 0x080fe200000f0eff */
[----:B------:R1:W5:Y:S01]  /*03e0*/  LDG.E.U16 R34, desc[UR8][R24.64] ;  /* 0x0000000818227981 */ /* 0x000362000c1e1500 */
[CC--:B----4-:R-:W-:Y:S01]  /*03f0*/  LEA R20, P0, R11.reuse, R6.reuse, 0x1 ;  /* 0x000000060b147211 */ /* 0x0d0fe200078008ff */
[C---:B------:R-:W-:Y:S02]  /*0400*/  IMAD R13, R12.reuse, 0x2, R11 ;  /* 0x000000020c0d7824 */ /* 0x040fe400078e020b */
[----:B------:R4:W5:Y:S01]  /*0410*/  LDG.E.U16 R35, desc[UR8][R18.64] ;  /* 0x0000000812237981 */ /* 0x000962000c1e1500 */
[----:B------:R-:W-:Y:S01]  /*0420*/  LEA.HI.X.SX32 R21, R11, R5, 0x1, P0 ;  /* 0x000000050b157211 */ /* 0x000fe200000f0eff */
[----:B------:R-:W-:Y:S01]  /*0430*/  IMAD R11, R12, 0x2, R13 ;  /* 0x000000020c0b7824 */ /* 0x000fe200078e020d */
[----:B0-----:R-:W-:-:S03]  /*0440*/  LEA R14, P0, R13, R6, 0x1 ;  /* 0x000000060d0e7211 */ /* 0x001fc600078008ff */
[C---:B------:R-:W-:Y:S01]  /*0450*/  IMAD R27, R12.reuse, 0x2, R11 ;  /* 0x000000020c1b7824 */ /* 0x040fe200078e020b */
[CC--:B------:R-:W-:Y:S01]  /*0460*/  LEA R22, P1, R11.reuse, R6.reuse, 0x1 ;  /* 0x000000060b167211 */ /* 0x0c0fe200078208ff */
[----:B------:R0:W5:Y:S03]  /*0470*/  LDG.E.U16 R36, desc[UR8][R20.64] ;  /* 0x0000000814247981 */ /* 0x000166000c1e1500 */
[----:B------:R-:W-:Y:S02]  /*0480*/  LEA.HI.X.SX32 R23, R11, R5, 0x1, P1 ;  /* 0x000000050b177211 */ /* 0x000fe400008f0eff */
[C---:B------:R-:W-:Y:S02]  /*0490*/  LEA R11, R12.reuse, R27, 0x1 ;  /* 0x0000001b0c0b7211 */ /* 0x040fe400078e08ff */
[----:B------:R-:W-:Y:S01]  /*04a0*/  LEA.HI.X.SX32 R15, R13, R5, 0x1, P0 ;  /* 0x000000050d0f7211 */ /* 0x000fe200000f0eff */
[----:B------:R-:W5:Y:S01]  /*04b0*/  LDG.E.U16 R38, desc[UR8][R22.64] ;  /* 0x0000000816267981 */ /* 0x000f62000c1e1500 */
[----:B--2---:R-:W-:Y:S01]  /*04c0*/  LEA R16, P0, R27, R6, 0x1 ;  /* 0x000000061b107211 */ /* 0x004fe200078008ff */
[----:B------:R-:W-:-:S02]  /*04d0*/  IMAD R13, R12, 0x2, R11 ;  /* 0x000000020c0d7824 */ /* 0x000fc400078e020b */
[----:B------:R2:W5:Y:S01]  /*04e0*/  LDG.E.U16 R37, desc[UR8][R14.64] ;  /* 0x000000080e257981 */ /* 0x000562000c1e1500 */
[----:B------:R-:W-:Y:S01]  /*04f0*/  LEA.HI.X.SX32 R17, R27, R5, 0x1, P0 ;  /* 0x000000051b117211 */ /* 0x000fe200000f0eff */
[----:B-1----:R-:W-:Y:S01]  /*0500*/  IMAD R25, R12, 0x2, R13 ;  /* 0x000000020c197824 */ /* 0x002fe200078e020d */
[----:B----4-:R-:W-:-:S03]  /*0510*/  LEA R18, P0, R11, R6, 0x1 ;  /* 0x000000060b127211 */ /* 0x010fc600078008ff */
[----:B------:R1:W4:Y:S01]  /*0520*/  LDG.E.U16 R39, desc[UR8][R16.64] ;  /* 0x0000000810277981 */ /* 0x000322000c1e1500 */
[----:B------:R-:W-:Y:S01]  /*0530*/  LEA.HI.X.SX32 R19, R11, R5, 0x1, P0 ;  /* 0x000000050b137211 */ /* 0x000fe200000f0eff */
[C---:B------:R-:W-:Y:S01]  /*0540*/  IMAD R11, R12.reuse, 0x2, R25 ;  /* 0x000000020c0b7824 */ /* 0x040fe200078e0219 */
[-C--:B0-----:R-:W-:Y:S02]  /*0550*/  LEA R20, P0, R13, R6.reuse, 0x1 ;  /* 0x000000060d147211 */ /* 0x081fe400078008ff */
[----:B------:R-:W-:Y:S01]  /*0560*/  LEA R24, P1, R25, R6, 0x1 ;  /* 0x0000000619187211 */ /* 0x000fe200078208ff */
[----:B------:R0:W4:Y:S01]  /*0570*/  LDG.E.U16 R40, desc[UR8][R18.64] ;  /* 0x0000000812287981 */ /* 0x000122000c1e1500 */
[----:B------:R-:W-:Y:S02]  /*0580*/  LEA R27, R12, R11, 0x1 ;  /* 0x0000000b0c1b7211 */ /* 0x000fe400078e08ff */
[----:B------:R-:W-:-:S03]  /*0590*/  LEA.HI.X.SX32 R21, R13, R5, 0x1, P0 ;  /* 0x000000050d157211 */ /* 0x000fc600000f0eff */
[C---:B------:R-:W-:Y:S01]  /*05a0*/  IMAD R13, R12.reuse, 0x2, R27 ;  /* 0x000000020c0d7824 */ /* 0x040fe200078e021b */
[C---:B--2---:R-:W-:Y:S01]  /*05b0*/  LEA R14, P0, R11.reuse, R6, 0x1 ;  /* 0x000000060b0e7211 */ /* 0x044fe200078008ff */
[----:B------:R-:W2:Y:S02]  /*05c0*/  LDG.E.U16 R41, desc[UR8][R20.64] ;  /* 0x0000000814297981 */ /* 0x000ea4000c1e1500 */
[----:B------:R-:W-:Y:S01]  /*05d0*/  IMAD R23, R12, 0x2, R13 ;  /* 0x000000020c177824 */ /* 0x000fe200078e020d */
[----:B------:R-:W-:-:S03]  /*05e0*/  LEA.HI.X.SX32 R15, R11, R5, 0x1, P0 ;  /* 0x000000050b0f7211 */ /* 0x000fc600000f0eff */
[C---:B------:R-:W-:Y:S01]  /*05f0*/  IMAD R11, R12.reuse, 0x2, R23 ;  /* 0x000000020c0b7824 */ /* 0x040fe200078e0217 */
[----:B------:R-:W-:Y:S01]  /*0600*/  LEA.HI.X.SX32 R25, R25, R5, 0x1, P1 ;  /* 0x0000000519197211 */ /* 0x000fe200008f0eff */
[----:B------:R-:W2:Y:S03]  /*0610*/  LDG.E.U16 R43, desc[UR8][R14.64] ;  /* 0x000000080e2b7981 */ /* 0x000ea6000c1e1500 */
[----:B------:R-:W-:Y:S01]  /*0620*/  LEA R29, R12, R11, 0x1 ;  /* 0x0000000b0c1d7211 */ /* 0x000fe200078e08ff */
[----:B------:R0:W2:Y:S01]  /*0630*/  LDG.E.U16 R42, desc[UR8][R24.64] ;  /* 0x00000008182a7981 */ /* 0x0000a2000c1e1500 */
[----:B-1----:R-:W-:-:S03]  /*0640*/  LEA R16, P0, R27, R6, 0x1 ;  /* 0x000000061b107211 */ /* 0x002fc600078008ff */
[C---:B------:R-:W-:Y:S01]  /*0650*/  IMAD R31, R12.reuse, 0x2, R29 ;  /* 0x000000020c1f7824 */ /* 0x040fe200078e021d */
[----:B------:R-:W-:Y:S02]  /*0660*/  LEA.HI.X.SX32 R17, R27, R5, 0x1, P0 ;  /* 0x000000051b117211 */ /* 0x000fe400000f0eff */
[----:B0-----:R-:W-:Y:S01]  /*0670*/  LEA R18, P0, R11, R6, 0x1 ;  /* 0x000000060b127211 */ /* 0x001fe200078008ff */
[----:B------:R-:W-:-:S03]  /*0680*/  IMAD R25, R12, 0x2, R31 ;  /* 0x000000020c197824 */ /* 0x000fc600078e021f */
[----:B------:R-:W-:Y:S01]  /*0690*/  LEA.HI.X.SX32 R19, R11, R5, 0x1, P0 ;  /* 0x000000050b137211 */ /* 0x000fe200000f0eff */
[----:B------:R0:W4:Y:S01]  /*06a0*/  LDG.E.U16 R44, desc[UR8][R16.64] ;  /* 0x00000008102c7981 */ /* 0x000122000c1e1500 */
[C---:B------:R-:W-:Y:S01]  /*06b0*/  IMAD R11, R12.reuse, 0x2, R25 ;  /* 0x000000020c0b7824 */ /* 0x040fe200078e0219 */
[-C--:B------:R-:W-:Y:S02]  /*06c0*/  LEA R22, P1, R23, R6.reuse, 0x1 ;  /* 0x0000000617167211 */ /* 0x080fe400078208ff */
[----:B------:R-:W4:Y:S01]  /*06d0*/  LDG.E.U16 R46, desc[UR8][R18.64] ;  /* 0x00000008122e7981 */ /* 0x000f22000c1e1500 */
[----:B------:R-:W-:Y:S02]  /*06e0*/  LEA R20, P0, R29, R6, 0x1 ;  /* 0x000000061d147211 */ /* 0x000fe400078008ff */
[----:B------:R-:W-:Y:S02]  /*06f0*/  LEA R15, R12, R11, 0x1 ;  /* 0x0000000b0c0f7211 */ /* 0x000fe400078e08ff */
[----:B------:R-:W-:-:S02]  /*0700*/  LEA.HI.X.SX32 R23, R23, R5, 0x1, P1 ;  /* 0x0000000517177211 */ /* 0x000fc400008f0eff */
[-C--:B------:R-:W-:Y:S01]  /*0710*/  LEA.HI.X.SX32 R21, R29, R5.reuse, 0x1, P0 ;  /* 0x000000051d157211 */ /* 0x080fe200000f0eff */
[----:B------:R-:W-:Y:S01]  /*0720*/  IMAD R29, R12, 0x2, R15 ;  /* 0x000000020c1d7824 */ /* 0x000fe200078e020f */
[-C--:B------:R-:W-:Y:S01]  /*0730*/  LEA R24, P1, R25, R6.reuse, 0x1 ;  /* 0x0000000619187211 */ /* 0x080fe200078208ff */
[----:B------:R1:W4:Y:S01]  /*0740*/  LDG.E.U16 R45, desc[UR8][R22.64] ;  /* 0x00000008162d7981 */ /* 0x000322000c1e1500 */
[----:B0-----:R-:W-:Y:S02]  /*0750*/  LEA R16, P0, R11, R6, 0x1 ;  /* 0x000000060b107211 */ /* 0x001fe400078008ff */
[-C--:B------:R-:W-:Y:S01]  /*0760*/  LEA.HI.X.SX32 R25, R25, R5.reuse, 0x1, P1 ;  /* 0x0000000519197211 */ /* 0x080fe200008f0eff */
[----:B------:R0:W4:Y:S01]  /*0770*/  LDG.E.U16 R47, desc[UR8][R20.64] ;  /* 0x00000008142f7981 */ /* 0x000122000c1e1500 */
[----:B------:R-:W-:-:S03]  /*0780*/  LEA.HI.X.SX32 R17, R11, R5, 0x1, P0 ;  /* 0x000000050b117211 */ /* 0x000fc600000f0eff */
[----:B------:R-:W4:Y:S01]  /*0790*/  LDG.E.U16 R48, desc[UR8][R24.64] ;  /* 0x0000000818307981 */ /* 0x000f22000c1e1500 */
[C---:B-1----:R-:W-:Y:S01]  /*07a0*/  IMAD R23, R12.reuse, 0x2, R29 ;  /* 0x000000020c177824 */ /* 0x042fe200078e021d */
[-C--:B------:R-:W-:Y:S02]  /*07b0*/  LEA R22, P0, R15, R6.reuse, 0x1 ;  /* 0x000000060f167211 */ /* 0x080fe400078008ff */
[----:B------:R1:W4:Y:S01]  /*07c0*/  LDG.E.U16 R49, desc[UR8][R16.64] ;  /* 0x0000000810317981 */ /* 0x000322000c1e1500 */
[----:B------:R-:W-:Y:S01]  /*07d0*/  IMAD R11, R12, 0x2, R23 ;  /* 0x000000020c0b7824 */ /* 0x000fe200078e0217 */
[----:B------:R-:W-:-:S04]  /*07e0*/  LEA R26, P1, R23, R6, 0x1 ;  /* 0x00000006171a7211 */ /* 0x000fc800078208ff */
[-C--:B------:R-:W-:Y:S02]  /*07f0*/  LEA.HI.X.SX32 R27, R23, R5.reuse, 0x1, P1 ;  /* 0x00000005171b7211 */ /* 0x080fe400008f0eff */
[----:B------:R-:W-:Y:S02]  /*0800*/  LEA.HI.X.SX32 R23, R15, R5, 0x1, P0 ;  /* 0x000000050f177211 */ /* 0x000fe400000f0eff */
[----:B------:R-:W-:Y:S01]  /*0810*/  LEA R15, R12, R11, 0x1 ;  /* 0x0000000b0c0f7211 */ /* 0x000fe200078e08ff */
[----:B------:R-:W4:Y:S01]  /*0820*/  LDG.E.U16 R26, desc[UR8][R26.64] ;  /* 0x000000081a1a7981 */ /* 0x000f22000c1e1500 */
[-C--:B------:R-:W-:Y:S02]  /*0830*/  LEA R18, P0, R11, R6.reuse, 0x1 ;  /* 0x000000060b127211 */ /* 0x080fe400078008ff */
[----:B0-----:R-:W-:Y:S01]  /*0840*/  LEA R20, P1, R15, R6, 0x1 ;  /* 0x000000060f147211 */ /* 0x001fe200078208ff */
[----:B------:R-:W4:Y:S01]  /*0850*/  LDG.E.U16 R22, desc[UR8][R22.64] ;  /* 0x0000000816167981 */ /* 0x000f22000c1e1500 */
[----:B------:R-:W-:-:S02]  /*0860*/  LEA.HI.X.SX32 R19, R11, R5, 0x1, P0 ;  /* 0x000000050b137211 */ /* 0x000fc400000f0eff */
[-C--:B------:R-:W-:Y:S01]  /*0870*/  LEA R14, P0, R13, R6.reuse, 0x1 ;  /* 0x000000060d0e7211 */ /* 0x080fe200078008ff */
[----:B------:R-:W-:Y:S01]  /*0880*/  IMAD R11, R12, 0x2, R15 ;  /* 0x000000020c0b7824 */ /* 0x000fe200078e020f */
[-C--:B------:R-:W-:Y:S01]  /*0890*/  LEA.HI.X.SX32 R21, R15, R5.reuse, 0x1, P1 ;  /* 0x000000050f157211 */ /* 0x080fe200008f0eff */
[----:B------:R-:W4:Y:S01]  /*08a0*/  LDG.E.U16 R18, desc[UR8][R18.64] ;  /* 0x0000000812127981 */ /* 0x000f22000c1e1500 */
[-C--:B------:R-:W-:Y:S02]  /*08b0*/  LEA.HI.X.SX32 R15, R13, R5.reuse, 0x1, P0 ;  /* 0x000000050d0f7211 */ /* 0x080fe400000f0eff */
[CC--:B------:R-:W-:Y:S01]  /*08c0*/  LEA R12, P0, R31.reuse, R6.reuse, 0x1 ;  /* 0x000000061f0c7211 */ /* 0x0c0fe200078008ff */
[----:B------:R-:W4:Y:S03]  /*08d0*/  LDG.E.U16 R20, desc[UR8][R20.64] ;  /* 0x0000000814147981 */ /* 0x000f26000c1e1500 */
[----:B------:R-:W-:Y:S01]  /*08e0*/  LEA.HI.X.SX32 R13, R31, R5, 0x1, P0 ;  /* 0x000000051f0d7211 */ /* 0x000fe200000f0eff */
[----:B------:R-:W4:Y:S04]  /*08f0*/  LDG.E.U16 R14, desc[UR8][R14.64] ;  /* 0x000000080e0e7981 */ /* 0x000f28000c1e1500 */
[----:B------:R-:W4:Y:S01]  /*0900*/  LDG.E.U16 R12, desc[UR8][R12.64] ;  /* 0x000000080c0c7981 */ /* 0x000f22000c1e1500 */
[----:B-1----:R-:W-:-:S02]  /*0910*/  LEA R16, P1, R29, R6, 0x1 ;  /* 0x000000061d107211 */ /* 0x002fc400078208ff */
[----:B------:R-:W-:Y:S02]  /*0920*/  LEA R24, P0, R11, R6, 0x1 ;  /* 0x000000060b187211 */ /* 0x000fe400078008ff */
[-C--:B------:R-:W-:Y:S02]  /*0930*/  LEA.HI.X.SX32 R17, R29, R5.reuse, 0x1, P1 ;  /* 0x000000051d117211 */ /* 0x080fe400008f0eff */
[----:B------:R-:W-:-:S03]  /*0940*/  LEA.HI.X.SX32 R25, R11, R5, 0x1, P0 ;  /* 0x000000050b197211 */ /* 0x000fc600000f0eff */
[----:B------:R0:W4:Y:S04]  /*0950*/  LDG.E.U16 R5, desc[UR8][R16.64] ;  /* 0x0000000810057981 */ /* 0x000128000c1e1500 */
[----:B------:R-:W4:Y:S01]  /*0960*/  LDG.E.U16 R24, desc[UR8][R24.64] ;  /* 0x0000000818187981 */ /* 0x000f22000c1e1500 */
[----:B------:R-:W-:Y:S01]  /*0970*/  SHF.R.S32.HI R6, RZ, 0x8, R0 ;  /* 0x00000008ff067819 */ /* 0x000fe20000011400 */
[----:B------:R-:W-:Y:S01]  /*0980*/  IMAD.SHL.U32 R11, R4, 0x2, RZ ;  /* 0x00000002040b7824 */ /* 0x000fe200078e00ff */
[----:B------:R-:W-:Y:S02]  /*0990*/  ULEA UR6, UR6, UR4, 0x18 ;  /* 0x0000000406067291 */ /* 0x000fe4000f8ec0ff */
[----:B------:R-:W-:-:S04]  /*09a0*/  SGXT R4, R6, 0x1 ;  /* 0x000000010604781a */ /* 0x000fc80000000200 */
[----:B------:R-:W-:-:S04]  /*09b0*/  LOP3.LUT R11, R11, 0x210, R4, 0x78, !PT ;  /* 0x000002100b0b7812 */ /* 0x000fc800078e7804 */
[C---:B------:R-:W-:Y:S01]  /*09c0*/  LOP3.LUT R4, R11.reuse, 0x20, RZ, 0x3c, !PT ;  /* 0x000000200b047812 */ /* 0x040fe200078e3cff */
[----:B------:R-:W-:Y:S01]  /*09d0*/  UISETP.GE.AND UP0, UPT, UR5, 0x1, UPT ;  /* 0x000000010500788c */ /* 0x000fe2000bf06270 */
[----:B------:R-:W-:Y:S01]  /*09e0*/  IMAD.MOV.U32 R65, RZ, RZ, -0x800000 ;  /* 0xff800000ff417424 */ /* 0x000fe200078e00ff */
[----:B0-----:R-:W-:Y:S01]  /*09f0*/  CS2R R16, SRZ ;  /* 0x0000000000107805 */ /* 0x001fe2000001ff00 */
[----:B------:R-:W-:Y:S02]  /*0a00*/  IMAD.MOV.U32 R76, RZ, RZ, 0x3f800000 ;  /* 0x3f800000ff4c7424 */ /* 0x000fe400078e00ff */
[----:B------:R-:W-:Y:S01]  /*0a10*/  IMAD.SHL.U32 R6, R0, 0x2, RZ ;  /* 0x0000000200067824 */ /* 0x000fe200078e00ff */
[----:B---3--:R0:W-:Y:S02]  /*0a20*/  STS.U16 [R11+UR6], R7 ;  /* 0x000000070b007988 */ /* 0x0081e40008000406 */
[----:B0-----:R-:W-:Y:S02]  /*0a30*/  LOP3.LUT R7, R11, 0x40, RZ, 0x3c, !PT ;  /* 0x000000400b077812 */ /* 0x001fe400078e3cff */
[----:B-----5:R0:W-:Y:S04]  /*0a40*/  STS.U16 [R11+UR6+0x1000], R28 ;  /* 0x0010001c0b007988 */ /* 0x0201e80008000406 */
[----:B------:R-:W-:Y:S04]  /*0a50*/  STS.U16 [R11+UR6+0x2000], R34 ;  /* 0x002000220b007988 */ /* 0x000fe80008000406 */
[----:B------:R-:W-:Y:S01]  /*0a60*/  STS.U16 [R11+UR6+0x3000], R38 ;  /* 0x003000260b007988 */ /* 0x000fe20008000406 */
[----:B0-----:R-:W-:-:S03]  /*0a70*/  CS2R R28, SRZ ;  /* 0x00000000001c7805 */ /* 0x001fc6000001ff00 */
[----:B--2---:R-:W-:Y:S04]  /*0a80*/  STS.U16 [R11+UR6+0x4000], R42 ;  /* 0x0040002a0b007988 */ /* 0x004fe80008000406 */
[----:B----4-:R-:W-:Y:S04]  /*0a90*/  STS.U16 [R11+UR6+0x5000], R45 ;  /* 0x0050002d0b007988 */ /* 0x010fe80008000406 */
[----:B------:R-:W-:Y:S04]  /*0aa0*/  STS.U16 [R11+UR6+0x6000], R48 ;  /* 0x006000300b007988 */ /* 0x000fe80008000406 */
[----:B------:R0:W-:Y:S04]  /*0ab0*/  STS.U16 [R11+UR6+0x7000], R26 ;  /* 0x0070001a0b007988 */ /* 0x0001e80008000406 */
[----:B------:R-:W-:Y:S01]  /*0ac0*/  STS.U16 [R4+UR6+0x400], R8 ;  /* 0x0004000804007988 */ /* 0x000fe20008000406 */
[----:B0-----:R-:W-:-:S03]  /*0ad0*/  LOP3.LUT R11, R11, 0x60, RZ, 0x3c, !PT ;  /* 0x000000600b0b7812 */ /* 0x001fc600078e3cff */
[----:B------:R-:W-:Y:S04]  /*0ae0*/  STS.U16 [R4+UR6+0x1400], R30 ;  /* 0x0014001e04007988 */ /* 0x000fe80008000406 */
[----:B------:R-:W-:Y:S04]  /*0af0*/  STS.U16 [R4+UR6+0x2400], R35 ;  /* 0x0024002304007988 */ /* 0x000fe80008000406 */
[----:B------:R-:W-:Y:S04]  /*0b00*/  STS.U16 [R4+UR6+0x3400], R39 ;  /* 0x0034002704007988 */ /* 0x000fe80008000406 */
[----:B------:R-:W-:Y:S04]  /*0b10*/  STS.U16 [R4+UR6+0x4400], R43 ;  /* 0x0044002b04007988 */ /* 0x000fe80008000406 */
[----:B------:R-:W-:Y:S04]  /*0b20*/  STS.U16 [R4+UR6+0x5400], R46 ;  /* 0x0054002e04007988 */ /* 0x000fe80008000406 */
[----:B------:R-:W-:Y:S04]  /*0b30*/  STS.U16 [R4+UR6+0x6400], R49 ;  /* 0x0064003104007988 */ /* 0x000fe80008000406 */
[----:B------:R-:W-:Y:S04]  /*0b40*/  STS.U16 [R4+UR6+0x7400], R18 ;  /* 0x0074001204007988 */ /* 0x000fe80008000406 */
[----:B------:R0:W-:Y:S04]  /*0b50*/  STS.U16 [R7+UR6+0x800], R9 ;  /* 0x0008000907007988 */ /* 0x0001e80008000406 */
        /* <DEDUP_REMOVED lines=9> */
[----:B------:R-:W-:Y:S01]  /*0bf0*/  STS.U16 [R11+UR6+0x5c00], R12 ;  /* 0x005c000c0b007988 */ /* 0x000fe20008000406 */
[----:B0-----:R-:W-:Y:S01]  /*0c00*/  MOV R9, 0x3f800000 ;  /* 0x3f80000000097802 */ /* 0x001fe20000000f00 */
[----:B-1----:R-:W-:Y:S01]  /*0c10*/  IMAD.MOV.U32 R7, RZ, RZ, -0x800000 ;  /* 0xff800000ff077424 */ /* 0x002fe200078e00ff */
[----:B------:R-:W-:Y:S01]  /*0c20*/  CS2R R18, SRZ ;  /* 0x0000000000127805 */ /* 0x000fe2000001ff00 */
[----:B------:R0:W-:Y:S01]  /*0c30*/  STS.U16 [R11+UR6+0x1c00], R33 ;  /* 0x001c00210b007988 */ /* 0x0001e20008000406 */
[----:B------:R-:W-:-:S02]  /*0c40*/  CS2R R20, SRZ ;  /* 0x0000000000147805 */ /* 0x000fc4000001ff00 */
[----:B------:R-:W-:Y:S02]  /*0c50*/  CS2R R22, SRZ ;  /* 0x0000000000167805 */ /* 0x000fe4000001ff00 */
[----:B------:R-:W-:Y:S01]  /*0c60*/  CS2R R26, SRZ ;  /* 0x00000000001a7805 */ /* 0x000fe2000001ff00 */
[----:B------:R1:W-:Y:S01]  /*0c70*/  STS.U16 [R11+UR6+0x2c00], R37 ;  /* 0x002c00250b007988 */ /* 0x0003e20008000406 */
[----:B------:R-:W-:Y:S02]  /*0c80*/  CS2R R30, SRZ ;  /* 0x00000000001e7805 */ /* 0x000fe4000001ff00 */
[----:B------:R-:W-:Y:S02]  /*0c90*/  CS2R R34, SRZ ;  /* 0x0000000000227805 */ /* 0x000fe4000001ff00 */
[----:B------:R-:W-:Y:S01]  /*0ca0*/  CS2R R38, SRZ ;  /* 0x0000000000267805 */ /* 0x000fe2000001ff00 */
[----:B------:R2:W-:Y:S01]  /*0cb0*/  STS.U16 [R11+UR6+0x3c00], R41 ;  /* 0x003c00290b007988 */ /* 0x0005e20008000406 */
[----:B------:R-:W-:-:S02]  /*0cc0*/  CS2R R42, SRZ ;  /* 0x00000000002a7805 */ /* 0x000fc4000001ff00 */
[----:B0-----:R-:W-:Y:S02]  /*0cd0*/  CS2R R32, SRZ ;  /* 0x0000000000207805 */ /* 0x001fe4000001ff00 */
[----:B------:R-:W-:Y:S01]  /*0ce0*/  CS2R R44, SRZ ;  /* 0x00000000002c7805 */ /* 0x000fe2000001ff00 */
[----:B------:R0:W-:Y:S01]  /*0cf0*/  STS.U16 [R11+UR6+0x6c00], R5 ;  /* 0x006c00050b007988 */ /* 0x0001e20008000406 */
[----:B------:R-:W-:Y:S02]  /*0d00*/  CS2R R46, SRZ ;  /* 0x00000000002e7805 */ /* 0x000fe4000001ff00 */
[----:B-1----:R-:W-:Y:S02]  /*0d10*/  CS2R R36, SRZ ;  /* 0x0000000000247805 */ /* 0x002fe4000001ff00 */
[----:B------:R-:W-:Y:S01]  /*0d20*/  LOP3.LUT R4, R0, 0x1ff, RZ, 0xc0, !PT ;  /* 0x000001ff00047812 */ /* 0x000fe200078ec0ff */
[----:B------:R1:W-:Y:S01]  /*0d30*/  STS.U16 [R11+UR6+0x7c00], R24 ;  /* 0x007c00180b007988 */ /* 0x0003e20008000406 */
[----:B--2---:R-:W-:-:S02]  /*0d40*/  CS2R R40, SRZ ;  /* 0x0000000000287805 */ /* 0x004fc4000001ff00 */
[----:B0-----:R-:W-:Y:S02]  /*0d50*/  LOP3.LUT R5, R0, 0x7, RZ, 0xc0, !PT ;  /* 0x0000000700057812 */ /* 0x001fe400078ec0ff */
[----:B-1----:R-:W-:Y:S01]  /*0d60*/  CS2R R24, SRZ ;  /* 0x0000000000187805 */ /* 0x002fe2000001ff00 */
[----:B------:R-:W-:Y:S06]  /*0d70*/  BRA.U !UP0, `(.L_x_0) ;  /* 0x0000000d08d07547 */ /* 0x000fec000b800000 */
[----:B------:R-:W0:Y:S01]  /*0d80*/  LDC.64 R76, c[0x0][0x3c0] ;  /* 0x0000f000ff4c7b82 */ /* 0x000e220000000a00 */
[----:B------:R-:W-:Y:S01]  /*0d90*/  LOP3.LUT R7, R0, 0x1c0, RZ, 0xc0, !PT ;  /* 0x000001c000077812 */ /* 0x000fe200078ec0ff */
[----:B------:R-:W1:Y:S01]  /*0da0*/  LDCU UR4, c[0x0][0x3c8] ;  /* 0x00007900ff0477ac */ /* 0x000e620008000800 */
[----:B------:R-:W-:Y:S01]  /*0db0*/  SHF.L.U32 R8, R4, 0x1, RZ ;  /* 0x0000000104087819 */ /* 0x000fe200000006ff */
[----:B------:R-:W-:Y:S01]  /*0dc0*/  IMAD R10, R5, 0x210, RZ ;  /* 0x00000210050a7824 */ /* 0x000fe200078e02ff */
[----:B------:R-:W-:Y:S01]  /*0dd0*/  SHF.R.U32.HI R7, RZ, 0x2, R7 ;  /* 0x00000002ff077819 */ /* 0x000fe20000011607 */
[----:B------:R-:W2:Y:S01]  /*0de0*/  LDCU.64 UR10, c[0x0][0x388] ;  /* 0x00007100ff0a77ac */ /* 0x000ea20008000a00 */
[----:B------:R-:W-:Y:S01]  /*0df0*/  LOP3.LUT R9, R6, 0x10, RZ, 0xc0, !PT ;  /* 0x0000001006097812 */ /* 0x000fe200078ec0ff */
[----:B------:R-:W3:Y:S01]  /*0e00*/  LDC.64 R78, c[0x0][0x3d0] ;  /* 0x0000f400ff4e7b82 */ /* 0x000ee20000000a00 */
[----:B------:R-:W-:Y:S01]  /*0e10*/  LOP3.LUT R7, R8, R7, RZ, 0x3c, !PT ;  /* 0x0000000708077212 */ /* 0x000fe200078e3cff */
[C---:B------:R-:W-:Y:S01]  /*0e20*/  IMAD.SHL.U32 R13, R0.reuse, 0x20, RZ ;  /* 0x00000020000d7824 */ /* 0x040fe200078e00ff */
[--C-:B------:R-:W-:Y:S01]  /*0e30*/  SHF.R.S32.HI R12, RZ, 0x2, R0.reuse ;  /* 0x00000002ff0c7819 */ /* 0x100fe20000011400 */
[----:B------:R-:W4:Y:S01]  /*0e40*/  LDCU.64 UR12, c[0x0][0x390] ;  /* 0x00007200ff0c77ac */ /* 0x000f220008000a00 */
[----:B------:R-:W-:Y:S01]  /*0e50*/  LOP3.LUT R8, R0, 0x10, RZ, 0xc0, !PT ;  /* 0x0000001000087812 */ /* 0x000fe200078ec0ff */
[----:B------:R-:W-:Y:S01]  /*0e60*/  IMAD.MOV.U32 R86, RZ, RZ, -0x800000 ;  /* 0xff800000ff567424 */ /* 0x000fe200078e00ff */
[----:B------:R-:W-:Y:S01]  /*0e70*/  LOP3.LUT R9, R9, 0x1e0, R0, 0xf8, !PT ;  /* 0x000001e009097812 */ /* 0x000fe200078ef800 */
[----:B------:R-:W5:Y:S01]  /*0e80*/  LDC R17, c[0x0][0x3d8] ;  /* 0x0000f600ff117b82 */ /* 0x000f620000000800 */
[----:B------:R-:W-:-:S02]  /*0e90*/  SGXT R12, R12, 0x1 ;  /* 0x000000010c0c781a */ /* 0x000fc40000000200 */
[----:B------:R-:W-:Y:S02]  /*0ea0*/  CS2R R20, SRZ ;  /* 0x0000000000147805 */ /* 0x000fe4000001ff00 */
[----:B------:R-:W-:Y:S02]  /*0eb0*/  LEA R11, R8, UR6, 0x8 ;  /* 0x00000006080b7c11 */ /* 0x000fe4000f8e40ff */
[----:B------:R-:W-:Y:S02]  /*0ec0*/  CS2R R22, SRZ ;  /* 0x0000000000167805 */ /* 0x000fe4000001ff00 */
[----:B------:R-:W-:Y:S02]  /*0ed0*/  LOP3.LUT R10, R10, R9, RZ, 0x3c, !PT ;  /* 0x000000090a0a7212 */ /* 0x000fe400078e3cff */
[----:B------:R-:W-:Y:S02]  /*0ee0*/  CS2R R24, SRZ ;  /* 0x0000000000187805 */ /* 0x000fe4000001ff00 */
[----:B------:R-:W-:Y:S01]  /*0ef0*/  LOP3.LUT R9, R0, 0x3f, RZ, 0xc0, !PT ;  /* 0x0000003f00097812 */ /* 0x000fe200078ec0ff */
[--C-:B------:R-:W-:Y:S01]  /*0f00*/  IMAD R18, R8, -0xf0, R11.reuse ;  /* 0xffffff1008127824 */ /* 0x100fe200078e020b */
[----:B------:R-:W-:Y:S01]  /*0f10*/  LOP3.LUT R14, R12, 0x90, RZ, 0xc0, !PT ;  /* 0x000000900c0e7812 */ /* 0x000fe200078ec0ff */
[----:B------:R-:W-:Y:S01]  /*0f20*/  IMAD.IADD R8, R10, 0x1, R11 ;  /* 0x000000010a087824 */ /* 0x000fe200078e020b */
[----:B------:R-:W-:Y:S01]  /*0f30*/  LOP3.LUT R12, R0, 0xf, RZ, 0xc0, !PT ;  /* 0x0000000f000c7812 */ /* 0x000fe200078ec0ff */
[----:B-1----:R-:W-:Y:S01]  /*0f40*/  IMAD R10, R9, UR4, RZ ;  /* 0x00000004090a7c24 */ /* 0x002fe2000f8e02ff */
[----:B------:R-:W-:Y:S01]  /*0f50*/  LOP3.LUT R15, R14, 0x60, R13, 0xf8, !PT ;  /* 0x000000600e0f7812 */ /* 0x000fe200078ef80d */
[----:B0-----:R-:W-:Y:S01]  /*0f60*/  IMAD R76, R76, UR7, RZ ;  /* 0x000000074c4c7c24 */ /* 0x001fe2000f8e02ff */
[--C-:B------:R-:W-:Y:S01]  /*0f70*/  SHF.R.U32.HI R13, RZ, 0x4, R0.reuse ;  /* 0x00000004ff0d7819 */ /* 0x100fe20000011600 */
[----:B---3--:R-:W-:Y:S01]  /*0f80*/  IMAD R14, R12, R79, RZ ;  /* 0x0000004f0c0e7224 */ /* 0x008fe200078e02ff */
[----:B------:R-:W-:Y:S01]  /*0f90*/  SHF.R.U32.HI R19, RZ, 0x6, R0 ;  /* 0x00000006ff137819 */ /* 0x000fe20000011600 */
[----:B------:R-:W-:Y:S01]  /*0fa0*/  IMAD.SHL.U32 R12, R10, 0x2, RZ ;  /* 0x000000020a0c7824 */ /* 0x000fe200078e00ff */
[----:B------:R-:W-:Y:S01]  /*0fb0*/  SHF.L.U32 R9, R76, 0x1, RZ ;  /* 0x000000014c097819 */ /* 0x000fe200000006ff */
[----:B------:R-:W-:Y:S01]  /*0fc0*/  IMAD R78, R78, UR7, RZ ;  /* 0x000000074e4e7c24 */ /* 0x000fe2000f8e02ff */
[----:B------:R-:W-:Y:S01]  /*0fd0*/  CS2R R26, SRZ ;  /* 0x00000000001a7805 */ /* 0x000fe2000001ff00 */
[----:B------:R-:W-:Y:S01]  /*0fe0*/  IMAD.SHL.U32 R16, R14, 0x2, RZ ;  /* 0x000000020e107824 */ /* 0x000fe200078e00ff */
[----:B--2---:R-:W-:Y:S01]  /*0ff0*/  IADD3 R84, P0, P1, R12, UR10, R9 ;  /* 0x0000000a0c547c10 */ /* 0x004fe2000f91e009 */
[----:B------:R-:W-:Y:S01]  /*1000*/  IMAD.SHL.U32 R11, R78, 0x2, RZ ;  /* 0x000000024e0b7824 */ /* 0x000fe200078e00ff */
[----:B------:R-:W-:Y:S01]  /*1010*/  SGXT.U32 R9, R13, 0x5 ;  /* 0x000000050d09781a */ /* 0x000fe20000000000 */
[----:B------:R-:W-:Y:S01]  /*1020*/  IMAD.HI R13, R10, 0x2, RZ ;  /* 0x000000020a0d7827 */ /* 0x000fe200078e02ff */
[----:B------:R-:W-:-:S02]  /*1030*/  SGXT.U32 R12, R19, 0x3 ;  /* 0x00000003130c781a */ /* 0x000fc40000000000 */
[----:B------:R-:W-:Y:S02]  /*1040*/  CS2R R28, SRZ ;  /* 0x00000000001c7805 */ /* 0x000fe4000001ff00 */
[----:B----4-:R-:W-:Y:S01]  /*1050*/  IADD3 R16, P2, P3, R16, UR12, R11 ;  /* 0x0000000c10107c10 */ /* 0x010fe2000fb5e00b */
[----:B------:R-:W-:Y:S01]  /*1060*/  IMAD.HI R76, R76, 0x2, RZ ;  /* 0x000000024c4c7827 */ /* 0x000fe200078e02ff */
[----:B------:R-:W-:Y:S02]  /*1070*/  LOP3.LUT R11, R15, 0x10, R6, 0x78, !PT ;  /* 0x000000100f0b7812 */ /* 0x000fe400078e7806 */
[----:B------:R-:W-:Y:S02]  /*1080*/  CS2R R30, SRZ ;  /* 0x00000000001e7805 */ /* 0x000fe4000001ff00 */
[----:B------:R-:W-:Y:S01]  /*1090*/  CS2R R32, SRZ ;  /* 0x0000000000207805 */ /* 0x000fe2000001ff00 */
[----:B-----5:R-:W-:Y:S01]  /*10a0*/  IMAD R10, R9, R17, RZ ;  /* 0x00000011090a7224 */ /* 0x020fe200078e02ff */
[----:B------:R-:W-:Y:S01]  /*10b0*/  IADD3.X R76, PT, PT, R13, UR11, R76, P0, P1 ;  /* 0x0000000b0d4c7c10 */ /* 0x000fe200087e244c */
[----:B------:R-:W-:Y:S01]  /*10c0*/  IMAD R12, R12, R77, RZ ;  /* 0x0000004d0c0c7224 */ /* 0x000fe200078e02ff */
[----:B------:R-:W-:Y:S01]  /*10d0*/  CS2R R34, SRZ ;  /* 0x0000000000227805 */ /* 0x000fe2000001ff00 */
[----:B------:R-:W-:Y:S01]  /*10e0*/  IMAD.HI R78, R78, 0x2, RZ ;  /* 0x000000024e4e7827 */ /* 0x000fe200078e02ff */
[----:B------:R-:W-:-:S02]  /*10f0*/  CS2R R36, SRZ ;  /* 0x0000000000247805 */ /* 0x000fc4000001ff00 */
[----:B------:R-:W-:Y:S02]  /*1100*/  CS2R R38, SRZ ;  /* 0x0000000000267805 */ /* 0x000fe4000001ff00 */
[----:B------:R-:W-:Y:S01]  /*1110*/  LEA R90, P0, R12, R84, 0x1 ;  /* 0x000000540c5a7211 */ /* 0x000fe200078008ff */
[----:B------:R-:W-:Y:S01]  /*1120*/  IMAD.HI R15, R14, 0x2, RZ ;  /* 0x000000020e0f7827 */ /* 0x000fe200078e02ff */
[----:B------:R-:W-:Y:S02]  /*1130*/  LEA R9, R77, R12, 0x3 ;  /* 0x0000000c4d097211 */ /* 0x000fe400078e18ff */
[----:B------:R-:W-:Y:S02]  /*1140*/  CS2R R40, SRZ ;  /* 0x0000000000287805 */ /* 0x000fe4000001ff00 */
[----:B------:R-:W-:Y:S01]  /*1150*/  LEA.HI.X.SX32 R91, R12, R76, 0x1, P0 ;  /* 0x0000004c0c5b7211 */ /* 0x000fe200000f0eff */
[----:B------:R-:W-:Y:S01]  /*1160*/  IMAD R13, R17, 0x20, R10 ;  /* 0x00000020110d7824 */ /* 0x000fe200078e020a */
[----:B------:R-:W-:Y:S01]  /*1170*/  IADD3.X R15, PT, PT, R15, UR13, R78, P2, P3 ;  /* 0x0000000d0f0f7c10 */ /* 0x000fe200097e644e */
[----:B------:R-:W-:Y:S01]  /*1180*/  IMAD.IADD R11, R11, 0x1, R18 ;  /* 0x000000010b0b7824 */ /* 0x000fe200078e0212 */
[----:B------:R-:W-:Y:S01]  /*1190*/  SHF.R.S32.HI R12, RZ, 0x6, R0 ;  /* 0x00000006ff0c7819 */ /* 0x000fe20000011400 */
[----:B------:R-:W-:Y:S01]  /*11a0*/  IMAD.MOV.U32 R78, RZ, RZ, -0x800000 ;  /* 0xff800000ff4e7424 */ /* 0x000fe200078e00ff */
[----:B------:R-:W-:-:S02]  /*11b0*/  LEA R80, P3, R13, R16, 0x1 ;  /* 0x000000100d507211 */ /* 0x000fc400078608ff */
[----:B------:R-:W-:Y:S02]  /*11c0*/  CS2R R18, SRZ ;  /* 0x0000000000127805 */ /* 0x000fe4000001ff00 */
[----:B------:R-:W-:Y:S02]  /*11d0*/  SGXT R12, R12, 0x1 ;  /* 0x000000010c0c781a */ /* 0x000fe40000000200 */
[----:B------:R-:W-:Y:S02]  /*11e0*/  CS2R R42, SRZ ;  /* 0x00000000002a7805 */ /* 0x000fe4000001ff00 */
[----:B------:R-:W-:Y:S01]  /*11f0*/  LEA.HI.X.SX32 R81, R13, R15, 0x1, P3 ;  /* 0x0000000f0d517211 */ /* 0x000fe200018f0eff */
[----:B------:R-:W-:Y:S01]  /*1200*/  IMAD R13, R5, 0x90, RZ ;  /* 0x00000090050d7824 */ /* 0x000fe200078e02ff */
[----:B------:R-:W-:Y:S02]  /*1210*/  LEA R84, P1, R9, R84, 0x1 ;  /* 0x0000005409547211 */ /* 0x000fe400078208ff */
[----:B------:R-:W-:-:S02]  /*1220*/  CS2R R44, SRZ ;  /* 0x00000000002c7805 */ /* 0x000fc4000001ff00 */
[----:B------:R-:W-:Y:S02]  /*1230*/  LEA R82, P2, R10, R16, 0x1 ;  /* 0x000000100a527211 */ /* 0x000fe400078408ff */
[----:B------:R-:W-:Y:S02]  /*1240*/  CS2R R16, SRZ ;  /* 0x0000000000107805 */ /* 0x000fe4000001ff00 */
[--C-:B------:R-:W-:Y:S02]  /*1250*/  LOP3.LUT R13, R13, 0x30, R6.reuse, 0x78, !PT ;  /* 0x000000300d0d7812 */ /* 0x100fe400078e7806 */
[----:B------:R-:W-:Y:S02]  /*1260*/  CS2R R46, SRZ ;  /* 0x00000000002e7805 */ /* 0x000fe4000001ff00 */
[----:B------:R-:W-:Y:S01]  /*1270*/  LOP3.LUT R49, R12, 0x90, RZ, 0xc0, !PT ;  /* 0x000000900c317812 */ /* 0x000fe200078ec0ff */
[----:B------:R-:W0:Y:S01]  /*1280*/  LDCU UR10, c[0x0][0x3a8] ;  /* 0x00007500ff0a77ac */ /* 0x000e220008000800 */
[----:B------:R-:W-:Y:S01]  /*1290*/  LEA.HI.X.SX32 R85, R9, R76, 0x1, P1 ;  /* 0x0000004c09557211 */ /* 0x000fe200008f0eff */
[----:B------:R-:W-:Y:S01]  /*12a0*/  IMAD.MOV.U32 R9, RZ, RZ, 0x3f800000 ;  /* 0x3f800000ff097424 */ /* 0x000fe200078e00ff */
[----:B------:R-:W-:Y:S01]  /*12b0*/  LEA.HI.X.SX32 R83, R10, R15, 0x1, P2 ;  /* 0x0000000f0a537211 */ /* 0x000fe200010f0eff */
[----:B------:R-:W-:Y:S01]  /*12c0*/  IMAD.MOV.U32 R10, RZ, RZ, RZ ;  /* 0x000000ffff0a7224 */ /* 0x000fe200078e00ff */
[----:B------:R-:W-:Y:S01]  /*12d0*/  MOV R14, RZ ;  /* 0x000000ff000e7202 */ /* 0x000fe20000000f00 */
[----:B------:R-:W-:Y:S01]  /*12e0*/  IMAD.MOV.U32 R76, RZ, RZ, 0x3f800000 ;  /* 0x3f800000ff4c7424 */ /* 0x000fe200078e00ff */
[----:B------:R-:W-:Y:S01]  /*12f0*/  LOP3.LUT R15, R13, 0x40, RZ, 0x3c, !PT ;  /* 0x000000400d0f7812 */ /* 0x000fe200078e3cff */
[----:B------:R-:W-:Y:S01]  /*1300*/  UMOV UR4, URZ ;  /* 0x000000ff00047c82 */ /* 0x000fe20008000000 */
[----:B------:R-:W-:-:S07]  /*1310*/  LOP3.LUT R12, R49, 0x37e, R6, 0x78, !PT ;  /* 0x0000037e310c7812 */ /* 0x000fce00078e7806 */
.L_x_1:
[----:B------:R-:W-:-:S04]  /*1320*/  IMAD.WIDE R48, R14, 0x2, R90 ;  /* 0x000000020e307825 */ /* 0x000fc800078e025a */
[----:B------:R-:W-:Y:S01]  /*1330*/  IMAD.WIDE R50, R14, 0x2, R84 ;  /* 0x000000020e327825 */ /* 0x000fe200078e0254 */
[----:B------:R-:W2:Y:S04]  /*1340*/  LDG.E.U16 R68, desc[UR8][R48.64] ;  /* 0x0000000830447981 */ /* 0x000ea8000c1e1500 */
[----:B------:R-:W3:Y:S01]  /*1350*/  LDG.E.U16 R70, desc[UR8][R50.64] ;  /* 0x0000000832467981 */ /* 0x000ee2000c1e1500 */
[C---:B------:R-:W-:Y:S01]  /*1360*/  IMAD.WIDE R88, R10.reuse, 0x2, R80 ;  /* 0x000000020a587825 */ /* 0x040fe200078e0250 */
[----:B------:R-:W-:Y:S03]  /*1370*/  BAR.SYNC.DEFER_BLOCKING 0x0 ;  /* 0x0000000000007b1d */ /* 0x000fe60000010000 */
[----:B------:R-:W-:-:S03]  /*1380*/  IMAD.WIDE R72, R10, 0x2, R82 ;  /* 0x000000020a487825 */ /* 0x000fc600078e0252 */
[----:B--2---:R-:W-:Y:S04]  /*1390*/  STS.U16 [R7+UR6+0x8000], R68 ;  /* 0x0080004407007988 */ /* 0x004fe80008000406 */
[----:B---3--:R-:W-:Y:S01]  /*13a0*/  STS.U16 [R7+UR6+0x8400], R70 ;  /* 0x0084004607007988 */ /* 0x008fe20008000406 */
[----:B------:R-:W-:Y:S06]  /*13b0*/  BAR.SYNC.DEFER_BLOCKING 0x0 ;  /* 0x0000000000007b1d */ /* 0x000fec0000010000 */
[----:B------:R1:W2:Y:S04]  /*13c0*/  LDG.E.U16 R87, desc[UR8][R72.64] ;  /* 0x0000000848577981 */ /* 0x0002a8000c1e1500 */
[----:B------:R-:W3:Y:S01]  /*13d0*/  LDG.E.U16 R89, desc[UR8][R88.64] ;  /* 0x0000000858597981 */ /* 0x000ee2000c1e1500 */
[----:B------:R-:W-:Y:S01]  /*13e0*/  UIADD3 UR4, UPT, UPT, UR4, 0x10, URZ ;  /* 0x0000001004047890 */ /* 0x000fe2000fffe0ff */
[----:B------:R-:W-:Y:S01]  /*13f0*/  LEA R10, R79, R10, 0x4 ;  /* 0x0000000a4f0a7211 */ /* 0x000fe200078e20ff */
[----:B------:R-:W-:Y:S01]  /*1400*/  IMAD R14, R77, 0x10, R14 ;  /* 0x000000104d0e7824 */ /* 0x000fe200078e020e */
[----:B------:R-:W-:Y:S01]  /*1410*/  LDSM.16.MT88.4 R56, [R8] ;  /* 0x000000000838783b */ /* 0x000fe20000004200 */
[----:B------:R-:W-:-:S03]  /*1420*/  UISETP.GE.AND UP0, UPT, UR4, UR5, UPT ;  /* 0x000000050400728c */ /* 0x000fc6000bf06270 */
[----:B------:R-:W4:Y:S04]  /*1430*/  LDSM.16.M88.4 R60, [R13+UR6+0x8000] ;  /* 0x008000060d3c783b */ /* 0x000f280008000200 */
[----:B------:R-:W5:Y:S04]  /*1440*/  LDSM.16.M88.4 R48, [R13+UR6+0x8400] ;  /* 0x008400060d30783b */ /* 0x000f680008000200 */
[----:B------:R-:W0:Y:S04]  /*1450*/  LDSM.16.MT88.4 R52, [R8+0x2000] ;  /* 0x002000000834783b */ /* 0x000e280000004200 */
[----:B------:R-:W-:Y:S04]  /*1460*/  LDSM.16.M88.4 R68, [R15+UR6+0x8000] ;  /* 0x008000060f44783b */ /* 0x000fe80008000200 */
[----:B-1----:R-:W-:Y:S01]  /*1470*/  LDSM.16.M88.4 R72, [R15+UR6+0x8400] ;  /* 0x008400060f48783b */ /* 0x002fe20008000200 */
[C---:B----4-:R-:W-:Y:S08]  /*1480*/  HMMA.16816.F32.BF16 R64, R56.reuse, R60, RZ ;  /* 0x0000003c3840723c */ /* 0x050ff000000418ff */
[----:B-----5:R-:W-:-:S12]  /*1490*/  HMMA.16816.F32.BF16 R56, R56, R48, RZ ;  /* 0x000000303838723c */ /* 0x020fd800000418ff */
[C---:B0-----:R-:W-:Y:S01]  /*14a0*/  HMMA.16816.F32.BF16 R60, R52.reuse, R62, R64 ;  /* 0x0000003e343c723c */ /* 0x041fe20000041840 */
[----:B------:R-:W0:Y:S07]  /*14b0*/  LDSM.16.MT88.4 R64, [R8+0x4000] ;  /* 0x004000000840783b */ /* 0x000e2e0000004200 */
[----:B------:R-:W-:Y:S01]  /*14c0*/  HMMA.16816.F32.BF16 R56, R52, R50, R56 ;  /* 0x000000323438723c */ /* 0x000fe20000041838 */
[----:B------:R-:W1:Y:S01]  /*14d0*/  LDSM.16.MT88.4 R48, [R8+0x6000] ;  /* 0x006000000830783b */ /* 0x000e620000004200 */
[----:B------:R-:W-:Y:S10]  /*14e0*/  BAR.SYNC.DEFER_BLOCKING 0x0 ;  /* 0x0000000000007b1d */ /* 0x000ff40000010000 */
[C---:B0-----:R-:W-:Y:S08]  /*14f0*/  HMMA.16816.F32.BF16 R60, R64.reuse, R68, R60 ;  /* 0x00000044403c723c */ /* 0x041ff0000004183c */
[----:B------:R-:W-:-:S12]  /*1500*/  HMMA.16816.F32.BF16 R56, R64, R72, R56 ;  /* 0x000000484038723c */ /* 0x000fd80000041838 */
[C---:B-1----:R-:W-:Y:S08]  /*1510*/  HMMA.16816.F32.BF16 R60, R48.reuse, R70, R60 ;  /* 0x00000046303c723c */ /* 0x042ff0000004183c */
[----:B------:R-:W-:Y:S11]  /*1520*/  HMMA.16816.F32.BF16 R48, R48, R74, R56 ;  /* 0x0000004a3030723c */ /* 0x000ff60000041838 */
[----:B------:R-:W-:Y:S01]  /*1530*/  FMUL R52, R60, UR10 ;  /* 0x0000000a3c347c20 */ /* 0x000fe20008400000 */
[----:B------:R-:W-:-:S07]  /*1540*/  FMUL R53, R61, UR10 ;  /* 0x0000000a3d357c20 */ /* 0x000fce0008400000 */
[----:B------:R-:W-:Y:S01]  /*1550*/  FMUL R54, R48, UR10 ;  /* 0x0000000a30367c20 */ /* 0x000fe20008400000 */
[----:B------:R-:W-:-:S04]  /*1560*/  FMUL R55, R49, UR10 ;  /* 0x0000000a31377c20 */ /* 0x000fc80008400000 */
[----:B------:R-:W-:Y:S01]  /*1570*/  FMNMX3 R52, R52, R53, R54, !PT ;  /* 0x0000003534347276 */ /* 0x000fe20007800036 */
[----:B------:R-:W-:Y:S01]  /*1580*/  FMUL R53, R63, UR10 ;  /* 0x0000000a3f357c20 */ /* 0x000fe20008400000 */
[----:B------:R-:W-:Y:S02]  /*1590*/  FMUL R54, R50, UR10 ;  /* 0x0000000a32367c20 */ /* 0x000fe40008400000 */
[----:B------:R-:W-:Y:S01]  /*15a0*/  FMNMX R56, R55, R52, !PT ;  /* 0x0000003437387209 */ /* 0x000fe20007800000 */
[----:B------:R-:W-:Y:S01]  /*15b0*/  FMUL R52, R62, UR10 ;  /* 0x0000000a3e347c20 */ /* 0x000fe20008400000 */
[----:B------:R-:W-:-:S03]  /*15c0*/  FMUL R55, R51, UR10 ;  /* 0x0000000a33377c20 */ /* 0x000fc60008400000 */
[----:B------:R-:W0:Y:S01]  /*15d0*/  SHFL.BFLY PT, R57, R56, 0x2, 0x1f ;  /* 0x0c401f0038397f89 */ /* 0x000e2200000e0000 */
[----:B------:R-:W-:-:S04]  /*15e0*/  FMNMX3 R52, R52, R53, R54, !PT ;  /* 0x0000003534347276 */ /* 0x000fc80007800036 */
[----:B------:R-:W-:-:S05]  /*15f0*/  FMNMX R52, R55, R52, !PT ;  /* 0x0000003437347209 */ /* 0x000fca0007800000 */
[----:B------:R-:W1:Y:S01]  /*1600*/  SHFL.BFLY PT, R53, R52, 0x2, 0x1f ;  /* 0x0c401f0034357f89 */ /* 0x000e6200000e0000 */
[----:B0-----:R-:W-:-:S05]  /*1610*/  FMNMX R57, R56, R57, !PT ;  /* 0x0000003938397209 */ /* 0x001fca0007800000 */
[----:B------:R-:W0:Y:S01]  /*1620*/  SHFL.BFLY PT, R65, R57, 0x1, 0x1f ;  /* 0x0c201f0039417f89 */ /* 0x000e2200000e0000 */
[----:B-1----:R-:W-:-:S05]  /*1630*/  FMNMX R53, R52, R53, !PT ;  /* 0x0000003534357209 */ /* 0x002fca0007800000 */
[----:B------:R-:W1:Y:S01]  /*1640*/  SHFL.BFLY PT, R67, R53, 0x1, 0x1f ;  /* 0x0c201f0035437f89 */ /* 0x000e6200000e0000 */
[----:B0-----:R-:W-:-:S05]  /*1650*/  FMNMX3 R65, R57, R65, R86, !PT ;  /* 0x0000004139417276 */ /* 0x001fca0007800056 */
[----:B------:R-:W-:Y:S01]  /*1660*/  FADD R52, -R65, R86 ;  /* 0x0000005641347221 */ /* 0x000fe20000000100 */
[--C-:B------:R-:W-:Y:S01]  /*1670*/  FFMA R48, R48, UR10, -R65.reuse ;  /* 0x0000000a30307c23 */ /* 0x100fe20008000841 */
[--C-:B------:R-:W-:Y:S01]  /*1680*/  FFMA R60, R60, UR10, -R65.reuse ;  /* 0x0000000a3c3c7c23 */ /* 0x100fe20008000841 */
[----:B------:R-:W-:Y:S01]  /*1690*/  FFMA R61, R61, UR10, -R65 ;  /* 0x0000000a3d3d7c23 */ /* 0x000fe20008000841 */
[----:B------:R-:W-:Y:S01]  /*16a0*/  FMUL R52, R52, 1.4426950216293334961 ;  /* 0x3fb8aa3b34347820 */ /* 0x000fe20000400000 */
[----:B-1----:R-:W-:Y:S01]  /*16b0*/  FMNMX3 R67, R53, R67, R78, !PT ;  /* 0x0000004335437276 */ /* 0x002fe2000780004e */
[----:B------:R-:W-:Y:S01]  /*16c0*/  FMUL R48, R48, 1.4426950216293334961 ;  /* 0x3fb8aa3b30307820 */ /* 0x000fe20000400000 */
[----:B------:R-:W-:Y:S01]  /*16d0*/  FMUL R60, R60, 1.4426950216293334961 ;  /* 0x3fb8aa3b3c3c7820 */ /* 0x000fe20000400000 */
[----:B------:R-:W0:Y:S01]  /*16e0*/  MUFU.EX2 R64, R52 ;  /* 0x0000003400407308 */ /* 0x000e220000000800 */
[----:B------:R-:W-:Y:S01]  /*16f0*/  FMUL R61, R61, 1.4426950216293334961 ;  /* 0x3fb8aa3b3d3d7820 */ /* 0x000fe20000400000 */
[--C-:B------:R-:W-:Y:S01]  /*1700*/  FFMA R62, R62, UR10, -R67.reuse ;  /* 0x0000000a3e3e7c23 */ /* 0x100fe20008000843 */
[----:B------:R-:W-:Y:S01]  /*1710*/  FFMA R63, R63, UR10, -R67 ;  /* 0x0000000a3f3f7c23 */ /* 0x000fe20008000843 */
[----:B------:R-:W-:Y:S01]  /*1720*/  FFMA R49, R49, UR10, -R65 ;  /* 0x0000000a31317c23 */ /* 0x000fe20008000841 */
[--C-:B------:R-:W-:Y:S01]  /*1730*/  FFMA R50, R50, UR10, -R67.reuse ;  /* 0x0000000a32327c23 */ /* 0x100fe20008000843 */
[----:B------:R-:W-:Y:S01]  /*1740*/  FMUL R62, R62, 1.4426950216293334961 ;  /* 0x3fb8aa3b3e3e7820 */ /* 0x000fe20000400000 */
[----:B------:R-:W-:Y:S01]  /*1750*/  FMUL R63, R63, 1.4426950216293334961 ;  /* 0x3fb8aa3b3f3f7820 */ /* 0x000fe20000400000 */
[----:B------:R1:W-:Y:S01]  /*1760*/  MUFU.EX2 R70, R48 ;  /* 0x0000003000467308 */ /* 0x0003e20000000800 */
[----:B------:R-:W-:Y:S01]  /*1770*/  FFMA R51, R51, UR10, -R67 ;  /* 0x0000000a33337c23 */ /* 0x000fe20008000843 */
[----:B------:R-:W-:Y:S01]  /*1780*/  FMUL R49, R49, 1.4426950216293334961 ;  /* 0x3fb8aa3b31317820 */ /* 0x000fe20000400000 */
[----:B------:R-:W-:Y:S01]  /*1790*/  FMUL R50, R50, 1.4426950216293334961 ;  /* 0x3fb8aa3b32327820 */ /* 0x000fe20000400000 */
[----:B------:R-:W-:-:S04]  /*17a0*/  IMAD.MOV.U32 R86, RZ, RZ, R65 ;  /* 0x000000ffff567224 */ /* 0x000fc800078e0041 */
[----:B------:R4:W-:Y:S01]  /*17b0*/  MUFU.EX2 R66, R60 ;  /* 0x0000003c00427308 */ /* 0x0009e20000000800 */
[----:B-1----:R-:W-:Y:S01]  /*17c0*/  FADD R48, -R67, R78 ;  /* 0x0000004e43307221 */ /* 0x002fe20000000100 */
[C---:B0-----:R-:W-:Y:S01]  /*17d0*/  FMUL R24, R64.reuse, R24 ;  /* 0x0000001840187220 */ /* 0x041fe20000400000 */
[C---:B------:R-:W-:Y:S01]  /*17e0*/  FMUL R25, R64.reuse, R25 ;  /* 0x0000001940197220 */ /* 0x040fe20000400000 */
[----:B------:R-:W-:Y:S01]  /*17f0*/  FMUL R16, R64, R16 ;  /* 0x0000001040107220 */ /* 0x000fe20000400000 */
[----:B------:R-:W-:Y:S01]  /*1800*/  FMUL R69, R48, 1.4426950216293334961 ;  /* 0x3fb8aa3b30457820 */ /* 0x000fe20000400000 */
[C---:B------:R-:W-:Y:S01]  /*1810*/  FMUL R17, R64.reuse, R17 ;  /* 0x0000001140117220 */ /* 0x040fe20000400000 */
[C---:B------:R-:W-:Y:S01]  /*1820*/  FMUL R20, R64.reuse, R20 ;  /* 0x0000001440147220 */ /* 0x040fe20000400000 */
[----:B------:R-:W0:Y:S01]  /*1830*/  MUFU.EX2 R71, R61 ;  /* 0x0000003d00477308 */ /* 0x000e220000000800 */
[----:B----4-:R-:W-:Y:S01]  /*1840*/  FMUL R60, R51, 1.4426950216293334961 ;  /* 0x3fb8aa3b333c7820 */ /* 0x010fe20000400000 */
[C---:B------:R-:W-:Y:S01]  /*1850*/  FMUL R21, R64.reuse, R21 ;  /* 0x0000001540157220 */ /* 0x040fe20000400000 */
[C---:B------:R-:W-:Y:S01]  /*1860*/  FMUL R28, R64.reuse, R28 ;  /* 0x0000001c401c7220 */ /* 0x040fe20000400000 */
[C---:B------:R-:W-:Y:S01]  /*1870*/  FMUL R29, R64.reuse, R29 ;  /* 0x0000001d401d7220 */ /* 0x040fe20000400000 */
[C---:B------:R-:W-:Y:S01]  /*1880*/  FMUL R32, R64.reuse, R32 ;  /* 0x0000002040207220 */ /* 0x040fe20000400000 */
[C---:B------:R-:W-:Y:S01]  /*1890*/  FMUL R33, R64.reuse, R33 ;  /* 0x0000002140217220 */ /* 0x040fe20000400000 */
[C---:B------:R-:W-:Y:S01]  /*18a0*/  FMUL R36, R64.reuse, R36 ;  /* 0x0000002440247220 */ /* 0x040fe20000400000 */
[----:B------:R-:W-:Y:S01]  /*18b0*/  MUFU.EX2 R68, R62 ;  /* 0x0000003e00447308 */ /* 0x000fe20000000800 */
[C---:B------:R-:W-:Y:S01]  /*18c0*/  FMUL R37, R64.reuse, R37 ;  /* 0x0000002540257220 */ /* 0x040fe20000400000 */
[C---:B------:R-:W-:Y:S01]  /*18d0*/  FMUL R40, R64.reuse, R40 ;  /* 0x0000002840287220 */ /* 0x040fe20000400000 */
[C---:B------:R-:W-:Y:S01]  /*18e0*/  FMUL R41, R64.reuse, R41 ;  /* 0x0000002940297220 */ /* 0x040fe20000400000 */
[C---:B------:R-:W-:Y:S01]  /*18f0*/  FMUL R44, R64.reuse, R44 ;  /* 0x0000002c402c7220 */ /* 0x040fe20000400000 */
[----:B------:R-:W-:Y:S01]  /*1900*/  FMUL R45, R64, R45 ;  /* 0x0000002d402d7220 */ /* 0x000fe20000400000 */
[----:B------:R-:W-:-:S02]  /*1910*/  MOV R78, R67 ;  /* 0x00000043004e7202 */ /* 0x000fc40000000f00 */
[----:B------:R-:W1:Y:S01]  /*1920*/  MUFU.EX2 R73, R63 ;  /* 0x0000003f00497308 */ /* 0x000e620000000800 */
[----:B0-----:R-:W-:Y:S01]  /*1930*/  F2FP.BF16.F32.PACK_AB R48, R71, R66 ;  /* 0x000000424730723e */ /* 0x001fe200000010ff */
[----:B------:R-:W-:-:S06]  /*1940*/  FADD R71, R66, R71 ;  /* 0x0000004742477221 */ /* 0x000fcc0000000000 */
[----:B------:R1:W0:Y:S08]  /*1950*/  MUFU.EX2 R75, R49 ;  /* 0x00000031004b7308 */ /* 0x0002300000000800 */
[----:B------:R0:W-:Y:S01]  /*1960*/  MUFU.EX2 R72, R50 ;  /* 0x0000003200487308 */ /* 0x0001e20000000800 */
[----:B-1----:R-:W-:Y:S01]  /*1970*/  F2FP.BF16.F32.PACK_AB R49, R73, R68 ;  /* 0x000000444931723e */ /* 0x002fe200000010ff */
[----:B------:R-:W-:Y:S01]  /*1980*/  FADD R73, R68, R73 ;  /* 0x0000004944497221 */ /* 0x000fe20000000000 */
[----:B--2---:R1:W-:Y:S04]  /*1990*/  STS.U16 [R12+UR6+0x8000], R87 ;  /* 0x008000570c007988 */ /* 0x0043e80008000406 */
[----:B---3--:R-:W-:Y:S01]  /*19a0*/  STS.U16 [R12+UR6+0x8400], R89 ;  /* 0x008400590c007988 */ /* 0x008fe20008000406 */
[----:B------:R-:W2:Y:S01]  /*19b0*/  MUFU.EX2 R69, R69 ;  /* 0x0000004500457308 */ /* 0x000ea20000000800 */
[C---:B0-----:R-:W-:Y:S01]  /*19c0*/  F2FP.BF16.F32.PACK_AB R50, R75.reuse, R70 ;  /* 0x000000464b32723e */ /* 0x041fe200000010ff */
[----:B------:R-:W-:Y:S01]  /*19d0*/  FADD R70, R70, R71 ;  /* 0x0000004746467221 */ /* 0x000fe20000000000 */
[----:B------:R-:W-:Y:S03]  /*19e0*/  BAR.SYNC.DEFER_BLOCKING 0x0 ;  /* 0x0000000000007b1d */ /* 0x000fe60000010000 */
[----:B------:R-:W-:-:S03]  /*19f0*/  FADD R70, R75, R70 ;  /* 0x000000464b467221 */ /* 0x000fc60000000000 */
[----:B-1----:R-:W0:Y:S01]  /*1a00*/  MUFU.EX2 R87, R60 ;  /* 0x0000003c00577308 */ /* 0x002e220000000800 */
[C---:B--2---:R-:W-:Y:S01]  /*1a10*/  FMUL R26, R69.reuse, R26 ;  /* 0x0000001a451a7220 */ /* 0x044fe20000400000 */
[C---:B------:R-:W-:Y:S01]  /*1a20*/  FMUL R27, R69.reuse, R27 ;  /* 0x0000001b451b7220 */ /* 0x040fe20000400000 */
[C---:B------:R-:W-:Y:S01]  /*1a30*/  FMUL R18, R69.reuse, R18 ;  /* 0x0000001245127220 */ /* 0x040fe20000400000 */
[C---:B------:R-:W-:Y:S01]  /*1a40*/  FMUL R19, R69.reuse, R19 ;  /* 0x0000001345137220 */ /* 0x040fe20000400000 */
[C---:B------:R-:W-:Y:S01]  /*1a50*/  FMUL R22, R69.reuse, R22 ;  /* 0x0000001645167220 */ /* 0x040fe20000400000 */
[C---:B------:R-:W-:Y:S01]  /*1a60*/  FMUL R23, R69.reuse, R23 ;  /* 0x0000001745177220 */ /* 0x040fe20000400000 */
[C---:B------:R-:W-:Y:S01]  /*1a70*/  FMUL R30, R69.reuse, R30 ;  /* 0x0000001e451e7220 */ /* 0x040fe20000400000 */
[C---:B------:R-:W-:Y:S01]  /*1a80*/  FMUL R31, R69.reuse, R31 ;  /* 0x0000001f451f7220 */ /* 0x040fe20000400000 */
[----:B------:R-:W-:Y:S01]  /*1a90*/  FMUL R34, R69, R34 ;  /* 0x0000002245227220 */ /* 0x000fe20000400000 */
[----:B0-----:R-:W-:Y:S01]  /*1aa0*/  F2FP.BF16.F32.PACK_AB R51, R87, R72 ;  /* 0x000000485733723e */ /* 0x001fe200000010ff */
[----:B------:R-:W-:Y:S01]  /*1ab0*/  LDSM.16.M88.4 R52, [R11+0x8200] ;  /* 0x008200000b34783b */ /* 0x000fe20000000200 */
[----:B------:R-:W-:Y:S01]  /*1ac0*/  FADD R72, R72, R73 ;  /* 0x0000004948487221 */ /* 0x000fe20000000000 */
[C---:B------:R-:W-:Y:S01]  /*1ad0*/  FMUL R35, R69.reuse, R35 ;  /* 0x0000002345237220 */ /* 0x040fe20000400000 */
[----:B------:R-:W-:Y:S01]  /*1ae0*/  FMUL R38, R69, R38 ;  /* 0x0000002645267220 */ /* 0x000fe20000400000 */
[----:B------:R-:W-:Y:S01]  /*1af0*/  LDSM.16.M88.4 R56, [R11+0x8000] ;  /* 0x008000000b38783b */ /* 0x000fe20000000200 */
[----:B------:R-:W-:Y:S01]  /*1b00*/  FADD R72, R87, R72 ;  /* 0x0000004857487221 */ /* 0x000fe20000000000 */
[C---:B------:R-:W-:Y:S01]  /*1b10*/  FMUL R39, R69.reuse, R39 ;  /* 0x0000002745277220 */ /* 0x040fe20000400000 */
[C---:B------:R-:W-:Y:S01]  /*1b20*/  FMUL R42, R69.reuse, R42 ;  /* 0x0000002a452a7220 */ /* 0x040fe20000400000 */
[----:B------:R-:W-:Y:S01]  /*1b30*/  LDSM.16.M88.4 R60, [R11+0x8400] ;  /* 0x008400000b3c783b */ /* 0x000fe20000000200 */
[C---:B------:R-:W-:Y:S01]  /*1b40*/  FMUL R43, R69.reuse, R43 ;  /* 0x0000002b452b7220 */ /* 0x040fe20000400000 */
[C---:B------:R-:W-:Y:S01]  /*1b50*/  FMUL R46, R69.reuse, R46 ;  /* 0x0000002e452e7220 */ /* 0x040fe20000400000 */
[----:B------:R-:W-:Y:S01]  /*1b60*/  FMUL R47, R69, R47 ;  /* 0x0000002f452f7220 */ /* 0x000fe20000400000 */
[----:B------:R-:W0:Y:S02]  /*1b70*/  SHFL.BFLY PT, R71, R72, 0x2, 0x1f ;  /* 0x0c401f0048477f89 */ /* 0x000e2400000e0000 */
[----:B0-----:R-:W-:Y:S01]  /*1b80*/  FADD R71, R72, R71 ;  /* 0x0000004748477221 */ /* 0x001fe20000000000 */
[C---:B------:R-:W-:Y:S01]  /*1b90*/  HMMA.16816.F32.BF16 R24, R48.reuse, R52, R24 ;  /* 0x000000343018723c */ /* 0x040fe20000041818 */
[----:B------:R-:W0:Y:S07]  /*1ba0*/  SHFL.BFLY PT, R53, R70, 0x2, 0x1f ;  /* 0x0c401f0046357f89 */ /* 0x000e2e00000e0000 */
[C---:B------:R-:W-:Y:S08]  /*1bb0*/  HMMA.16816.F32.BF16 R16, R48.reuse, R56, R16 ;  /* 0x000000383010723c */ /* 0x040ff00000041810 */
[C---:B------:R-:W-:Y:S01]  /*1bc0*/  HMMA.16816.F32.BF16 R20, R48.reuse, R58, R20 ;  /* 0x0000003a3014723c */ /* 0x040fe20000041814 */
[----:B------:R-:W-:Y:S07]  /*1bd0*/  LDSM.16.M88.4 R56, [R11+0x8600] ;  /* 0x008600000b38783b */ /* 0x000fee0000000200 */
[C---:B------:R-:W-:Y:S01]  /*1be0*/  HMMA.16816.F32.BF16 R28, R48.reuse, R54, R28 ;  /* 0x00000036301c723c */ /* 0x040fe2000004181c */
[----:B0-----:R-:W-:Y:S01]  /*1bf0*/  FADD R53, R70, R53 ;  /* 0x0000003546357221 */ /* 0x001fe20000000000 */
[----:B------:R-:W0:Y:S04]  /*1c00*/  SHFL.BFLY PT, R54, R71, 0x1, 0x1f ;  /* 0x0c201f0047367f89 */ /* 0x000e2800000e0000 */
[----:B------:R-:W1:Y:S02]  /*1c10*/  SHFL.BFLY PT, R52, R53, 0x1, 0x1f ;  /* 0x0c201f0035347f89 */ /* 0x000e6400000e0000 */
[C---:B------:R-:W-:Y:S08]  /*1c20*/  HMMA.16816.F32.BF16 R32, R48.reuse, R60, R32 ;  /* 0x0000003c3020723c */ /* 0x040ff00000041820 */
[----:B------:R-:W-:Y:S01]  /*1c30*/  HMMA.16816.F32.BF16 R36, R48, R62, R36 ;  /* 0x0000003e3024723c */ /* 0x000fe20000041824 */
[----:B0-----:R-:W-:-:S04]  /*1c40*/  FADD R54, R71, R54 ;  /* 0x0000003647367221 */ /* 0x001fc80000000000 */
[----:B------:R-:W-:-:S03]  /*1c50*/  FFMA R76, R69, R76, R54 ;  /* 0x0000004c454c7223 */ /* 0x000fc60000000036 */
[C---:B------:R-:W-:Y:S08]  /*1c60*/  HMMA.16816.F32.BF16 R40, R48.reuse, R56, R40 ;  /* 0x000000383028723c */ /* 0x040ff00000041828 */
[----:B------:R-:W-:Y:S01]  /*1c70*/  HMMA.16816.F32.BF16 R44, R48, R58, R44 ;  /* 0x0000003a302c723c */ /* 0x000fe2000004182c */
[----:B-1----:R-:W-:-:S04]  /*1c80*/  FADD R49, R53, R52 ;  /* 0x0000003435317221 */ /* 0x002fc80000000000 */
[----:B------:R-:W-:Y:S01]  /*1c90*/  FFMA R9, R64, R9, R49 ;  /* 0x0000000940097223 */ /* 0x000fe20000000031 */
[----:B------:R-:W-:-:S14]  /*1ca0*/  BRA.U !UP0, `(.L_x_1) ;  /* 0xfffffff5089c7547 */ /* 0x000fdc000b83ffff */
[----:B------:R-:W-:-:S07]  /*1cb0*/  IMAD.MOV.U32 R7, RZ, RZ, R67 ;  /* 0x000000ffff077224 */ /* 0x000fce00078e0043 */
.L_x_0:
[----:B------:R-:W-:Y:S01]  /*1cc0*/  IMAD.SHL.U32 R10, R0, 0x4, RZ ;  /* 0x00000004000a7824 */ /* 0x000fe200078e00ff */
[C---:B------:R-:W-:Y:S01]  /*1cd0*/  LEA R8, R5.reuse, UR6, 0x4 ;  /* 0x0000000605087c11 */ /* 0x040fe2000f8e20ff */
[C---:B------:R-:W-:Y:S01]  /*1ce0*/  FMUL R13, R76.reuse, 8388608 ;  /* 0x4b0000004c0d7820 */ /* 0x040fe20000400000 */
[----:B------:R-:W-:Y:S01]  /*1cf0*/  MOV R52, R40 ;  /* 0x0000002800347202 */ /* 0x000fe20000000f00 */
[----:B------:R-:W-:Y:S01]  /*1d00*/  IMAD.MOV.U32 R40, RZ, RZ, R9 ;  /* 0x000000ffff287224 */ /* 0x000fe200078e0009 */
[----:B------:R-:W-:Y:S01]  /*1d10*/  FSETP.GEU.AND P3, PT, R76, 1.175494350822287508e-38, PT ;  /* 0x008000004c00780b */ /* 0x000fe20003f6e000 */
[----:B------:R-:W-:Y:S01]  /*1d20*/  IMAD R5, R5, -0x8, R8 ;  /* 0xfffffff805057824 */ /* 0x000fe200078e0208 */
[----:B------:R-:W-:Y:S01]  /*1d30*/  LOP3.LUT R10, R10, 0x3c0, RZ, 0xc0, !PT ;  /* 0x000003c00a0a7812 */ /* 0x000fe200078ec0ff */
[C---:B------:R-:W-:Y:S01]  /*1d40*/  FMUL R15, R40.reuse, 8388608 ;  /* 0x4b000000280f7820 */ /* 0x040fe20000400000 */
[----:B------:R-:W-:Y:S01]  /*1d50*/  FSEL R13, R13, R76, !P3 ;  /* 0x0000004c0d0d7208 */ /* 0x000fe20005800000 */
[----:B------:R-:W-:Y:S01]  /*1d60*/  IMAD.MOV.U32 R57, RZ, RZ, R22 ;  /* 0x000000ffff397224 */ /* 0x000fe200078e0016 */
[----:B------:R-:W-:Y:S01]  /*1d70*/  FSETP.GEU.AND P2, PT, R40, 1.175494350822287508e-38, PT ;  /* 0x008000002800780b */ /* 0x000fe20003f4e000 */
[----:B------:R-:W-:Y:S01]  /*1d80*/  IMAD.IADD R22, R10, 0x1, R5 ;  /* 0x000000010a167824 */ /* 0x000fe200078e0205 */
[----:B------:R-:W-:Y:S01]  /*1d90*/  IADD3 R5, PT, PT, R13, -0x3f3504f3, RZ ;  /* 0xc0cafb0d0d057810 */ /* 0x000fe20007ffe0ff */
[----:B------:R-:W-:Y:S01]  /*1da0*/  IMAD.MOV.U32 R61, RZ, RZ, R18 ;  /* 0x000000ffff3d7224 */ /* 0x000fe200078e0012 */
[C---:B------:R-:W-:Y:S01]  /*1db0*/  FSETP.GT.AND P1, PT, |R76|.reuse, 8.50705917302346158658e+37, PT ;  /* 0x7e8000004c00780b */ /* 0x040fe20003f24200 */
[----:B------:R-:W-:Y:S01]  /*1dc0*/  IMAD.MOV.U32 R54, RZ, RZ, R21 ;  /* 0x000000ffff367224 */ /* 0x000fe200078e0015 */
[----:B------:R-:W-:Y:S01]  /*1dd0*/  FSEL R15, R15, R40, !P2 ;  /* 0x000000280f0f7208 */ /* 0x000fe20005000000 */
[----:B------:R-:W-:Y:S01]  /*1de0*/  IMAD.MOV.U32 R60, RZ, RZ, R16 ;  /* 0x000000ffff3c7224 */ /* 0x000fe200078e0010 */
[----:B------:R-:W-:Y:S01]  /*1df0*/  FSEL R9, RZ, -23, P3 ;  /* 0xc1b80000ff097808 */ /* 0x000fe20001800000 */
[----:B------:R-:W-:Y:S01]  /*1e00*/  IMAD.MOV.U32 R59, RZ, RZ, R19 ;  /* 0x000000ffff3b7224 */ /* 0x000fe200078e0013 */
[----:B------:R-:W-:Y:S01]  /*1e10*/  LOP3.LUT R18, R5, 0xff800000, RZ, 0xc0, !PT ;  /* 0xff80000005127812 */ /* 0x000fe200078ec0ff */
[----:B------:R-:W-:Y:S01]  /*1e20*/  IMAD.MOV.U32 R19, RZ, RZ, R31 ;  /* 0x000000ffff137224 */ /* 0x000fe200078e001f */
[----:B------:R-:W-:Y:S01]  /*1e30*/  FSETP.GEU.AND P3, PT, |R76|, 1.175494350822287508e-38, PT ;  /* 0x008000004c00780b */ /* 0x000fe20003f6e200 */
[----:B------:R-:W-:Y:S01]  /*1e40*/  IMAD.MOV.U32 R53, RZ, RZ, R26 ;  /* 0x000000ffff357224 */ /* 0x000fe200078e001a */
[C---:B------:R-:W-:Y:S01]  /*1e50*/  LOP3.LUT P0, RZ, R0.reuse, 0x100, RZ, 0xc0, !PT ;  /* 0x0000010000ff7812 */ /* 0x040fe2000780c0ff */
[----:B------:R-:W-:Y:S01]  /*1e60*/  IMAD.MOV.U32 R51, RZ, RZ, R27 ;  /* 0x000000ffff337224 */ /* 0x000fe200078e001b */
[----:B------:R-:W-:Y:S01]  /*1e70*/  LOP3.LUT R21, R0, 0x1f0, RZ, 0xc0, !PT ;  /* 0x000001f000157812 */ /* 0x000fe200078ec0ff */
[----:B------:R-:W-:Y:S01]  /*1e80*/  @P1 FMUL R76, R76, 0.25 ;  /* 0x3e8000004c4c1820 */ /* 0x000fe20000400000 */
[----:B------:R-:W-:Y:S01]  /*1e90*/  LOP3.LUT R11, R0, 0x8, RZ, 0xc0, !PT ;  /* 0x00000008000b7812 */ /* 0x000fe200078ec0ff */
[----:B------:R-:W-:Y:S01]  /*1ea0*/  VIADD R0, R15, 0xc0cafb0d ;  /* 0xc0cafb0d0f007836 */ /* 0x000fe20000000000 */
[----:B------:R-:W-:Y:S01]  /*1eb0*/  FSEL R5, RZ, -23, P2 ;  /* 0xc1b80000ff057808 */ /* 0x000fe20001000000 */
[----:B------:R-:W-:Y:S01]  /*1ec0*/  @P1 FMUL R19, R19, 0.25 ;  /* 0x3e80000013131820 */ /* 0x000fe20000400000 */
[C---:B------:R-:W-:Y:S01]  /*1ed0*/  FSETP.GT.AND P2, PT, |R40|.reuse, 8.50705917302346158658e+37, PT ;  /* 0x7e8000002800780b */ /* 0x040fe20003f44200 */
[----:B------:R-:W-:Y:S01]  /*1ee0*/  @P1 FMUL R57, R57, 0.25 ;  /* 0x3e80000039391820 */ /* 0x000fe20000400000 */
[----:B------:R-:W-:Y:S01]  /*1ef0*/  FSETP.GEU.AND P4, PT, |R40|, 1.175494350822287508e-38, PT ;  /* 0x008000002800780b */ /* 0x000fe20003f8e200 */
[----:B------:R-:W-:Y:S01]  /*1f00*/  @!P3 FMUL R76, R76, 16777216 ;  /* 0x4b8000004c4cb820 */ /* 0x000fe20000400000 */
[----:B------:R-:W-:Y:S01]  /*1f10*/  LOP3.LUT R16, R0, 0xff800000, RZ, 0xc0, !PT ;  /* 0xff80000000107812 */ /* 0x000fe200078ec0ff */
[----:B------:R-:W-:Y:S01]  /*1f20*/  @P1 FMUL R61, R61, 0.25 ;  /* 0x3e8000003d3d1820 */ /* 0x000fe20000400000 */
[----:B------:R-:W-:Y:S01]  /*1f30*/  MOV R56, R20 ;  /* 0x0000001400387202 */ /* 0x000fe20000000f00 */
[----:B------:R-:W-:Y:S01]  /*1f40*/  IMAD R20, R11, 0x200, R8 ;  /* 0x000002000b147824 */ /* 0x000fe200078e0208 */
[----:B------:R-:W-:Y:S01]  /*1f50*/  I2FP.F32.S32 R8, R16 ;  /* 0x0000001000087245 */ /* 0x000fe20000201400 */
[----:B------:R-:W-:Y:S01]  /*1f60*/  @P1 FMUL R35, R35, 0.25 ;  /* 0x3e80000023231820 */ /* 0x000fe20000400000 */
[----:B------:R-:W-:Y:S01]  /*1f70*/  MOV R55, R23 ;  /* 0x0000001700377202 */ /* 0x000fe20000000f00 */
[----:B------:R-:W-:Y:S01]  /*1f80*/  @!P3 FMUL R19, R19, 16777216 ;  /* 0x4b8000001313b820 */ /* 0x000fe20000400000 */
[----:B------:R-:W-:Y:S01]  /*1f90*/  MOV R58, R17 ;  /* 0x00000011003a7202 */ /* 0x000fe20000000f00 */
[----:B------:R-:W-:Y:S01]  /*1fa0*/  @P2 FMUL R40, R40, 0.25 ;  /* 0x3e80000028282820 */ /* 0x000fe20000400000 */
[----:B------:R-:W-:Y:S01]  /*1fb0*/  FFMA.FTZ R5, R8, 1.1920928955078125e-07, R5 ;  /* 0x3400000008057823 */ /* 0x000fe20000010005 */
[----:B------:R-:W-:Y:S01]  /*1fc0*/  IMAD.MOV.U32 R17, RZ, RZ, R34 ;  /* 0x000000ffff117224 */ /* 0x000fe200078e0022 */
[----:B------:R-:W0:Y:S01]  /*1fd0*/  MUFU.RCP R8, R76 ;  /* 0x0000004c00087308 */ /* 0x000e220000001000 */
[----:B------:R-:W-:Y:S01]  /*1fe0*/  @!P4 FMUL R40, R40, 16777216 ;  /* 0x4b8000002828c820 */ /* 0x000fe20000400000 */
[----:B------:R-:W-:Y:S01]  /*1ff0*/  I2FP.F32.S32 R10, R18 ;  /* 0x00000012000a7245 */ /* 0x000fe20000201400 */
[----:B------:R-:W-:Y:S01]  /*2000*/  @P1 FMUL R42, R42, 0.25 ;  /* 0x3e8000002a2a1820 */ /* 0x000fe20000400000 */
[----:B------:R-:W-:Y:S01]  /*2010*/  @P1 FMUL R17, R17, 0.25 ;  /* 0x3e80000011111820 */ /* 0x000fe20000400000 */
[----:B------:R-:W-:Y:S01]  /*2020*/  @!P3 FMUL R57, R57, 16777216 ;  /* 0x4b8000003939b820 */ /* 0x000fe20000400000 */
[----:B------:R-:W-:Y:S01]  /*2030*/  @!P3 FMUL R61, R61, 16777216 ;  /* 0x4b8000003d3db820 */ /* 0x000fe20000400000 */
[----:B------:R-:W-:Y:S01]  /*2040*/  IMAD.MOV.U32 R49, RZ, RZ, R30 ;  /* 0x000000ffff317224 */ /* 0x000fe200078e001e */
[----:B------:R-:W1:Y:S01]  /*2050*/  MUFU.RCP R23, R40 ;  /* 0x0000002800177308 */ /* 0x000e620000001000 */
[----:B------:R-:W-:Y:S01]  /*2060*/  @P2 FMUL R56, R56, 0.25 ;  /* 0x3e80000038382820 */ /* 0x000fe20000400000 */
[----:B------:R-:W-:Y:S01]  /*2070*/  @P2 FMUL R60, R60, 0.25 ;  /* 0x3e8000003c3c2820 */ /* 0x000fe20000400000 */
[----:B------:R-:W-:Y:S01]  /*2080*/  IMAD R21, R21, 0x8, R20 ;  /* 0x0000000815157824 */ /* 0x000fe200078e0214 */
[----:B------:R-:W-:Y:S01]  /*2090*/  LEA.HI R0, R11, R22, RZ, 0x1f ;  /* 0x000000160b007211 */ /* 0x000fe200078ff8ff */
[----:B------:R-:W-:Y:S01]  /*20a0*/  FFMA.FTZ R20, R10, 1.1920928955078125e-07, R9 ;  /* 0x340000000a147823 */ /* 0x000fe20000010009 */
[----:B------:R-:W-:Y:S01]  /*20b0*/  @!P3 FMUL R35, R35, 16777216 ;  /* 0x4b8000002323b820 */ /* 0x000fe20000400000 */
[----:B------:R-:W-:Y:S01]  /*20c0*/  @P1 FMUL R43, R43, 0.25 ;  /* 0x3e8000002b2b1820 */ /* 0x000fe20000400000 */
[----:B------:R-:W-:Y:S01]  /*20d0*/  @P1 FMUL R38, R38, 0.25 ;  /* 0x3e80000026261820 */ /* 0x000fe20000400000 */
[----:B0-----:R-:W-:Y:S01]  /*20e0*/  FMUL R22, R8, R19 ;  /* 0x0000001308167220 */ /* 0x001fe20000400000 */
[----:B------:R-:W-:Y:S01]  /*20f0*/  @!P3 FMUL R42, R42, 16777216 ;  /* 0x4b8000002a2ab820 */ /* 0x000fe20000400000 */
[----:B------:R-:W-:Y:S01]  /*2100*/  @!P3 FMUL R17, R17, 16777216 ;  /* 0x4b8000001111b820 */ /* 0x000fe20000400000 */
[C---:B------:R-:W-:Y:S01]  /*2110*/  FMUL R10, R8.reuse, R57 ;  /* 0x00000039080a7220 */ /* 0x040fe20000400000 */
[----:B------:R-:W-:Y:S01]  /*2120*/  FMUL R19, R8, R61 ;  /* 0x0000003d08137220 */ /* 0x000fe20000400000 */
[----:B------:R-:W-:Y:S01]  /*2130*/  @P1 FMUL R47, R47, 0.25 ;  /* 0x3e8000002f2f1820 */ /* 0x000fe20000400000 */
[----:B------:R-:W-:Y:S01]  /*2140*/  @P1 FMUL R46, R46, 0.25 ;  /* 0x3e8000002e2e1820 */ /* 0x000fe20000400000 */
[----:B------:R-:W-:Y:S01]  /*2150*/  @P1 FMUL R39, R39, 0.25 ;  /* 0x3e80000027271820 */ /* 0x000fe20000400000 */
[----:B------:R-:W-:Y:S01]  /*2160*/  @P1 FMUL R49, R49, 0.25 ;  /* 0x3e80000031311820 */ /* 0x000fe20000400000 */
[----:B------:R-:W-:Y:S01]  /*2170*/  @P1 FMUL R51, R51, 0.25 ;  /* 0x3e80000033331820 */ /* 0x000fe20000400000 */
[----:B------:R-:W-:Y:S01]  /*2180*/  @P1 FMUL R53, R53, 0.25 ;  /* 0x3e80000035351820 */ /* 0x000fe20000400000 */
[----:B------:R-:W-:Y:S01]  /*2190*/  @P1 FMUL R55, R55, 0.25 ;  /* 0x3e80000037371820 */ /* 0x000fe20000400000 */
[----:B------:R-:W-:Y:S01]  /*21a0*/  @P1 FMUL R59, R59, 0.25 ;  /* 0x3e8000003b3b1820 */ /* 0x000fe20000400000 */
[----:B------:R-:W-:Y:S01]  /*21b0*/  @!P4 FMUL R56, R56, 16777216 ;  /* 0x4b8000003838c820 */ /* 0x000fe20000400000 */
[----:B------:R-:W-:Y:S01]  /*21c0*/  @!P4 FMUL R60, R60, 16777216 ;  /* 0x4b8000003c3cc820 */ /* 0x000fe20000400000 */
[----:B------:R-:W-:Y:S01]  /*21d0*/  MOV R14, R32 ;  /* 0x00000020000e7202 */ /* 0x000fe20000000f00 */
[----:B------:R-:W-:Y:S01]  /*21e0*/  FMUL R34, R8, R35 ;  /* 0x0000002308227220 */ /* 0x000fe20000400000 */
[----:B------:R-:W-:-:S02]  /*21f0*/  IMAD.IADD R16, R15, 0x1, -R16 ;  /* 0x000000010f107824 */ /* 0x000fc400078e0a10 */
[----:B------:R-:W-:Y:S01]  /*2200*/  @!P3 FMUL R43, R43, 16777216 ;  /* 0x4b8000002b2bb820 */ /* 0x000fe20000400000 */
[----:B------:R-:W-:Y:S01]  /*2210*/  @!P3 FMUL R38, R38, 16777216 ;  /* 0x4b8000002626b820 */ /* 0x000fe20000400000 */
[C---:B------:R-:W-:Y:S01]  /*2220*/  FMUL R32, R8.reuse, R42 ;  /* 0x0000002a08207220 */ /* 0x040fe20000400000 */
[----:B------:R-:W-:Y:S01]  /*2230*/  FMUL R35, R8, R17 ;  /* 0x0000001108237220 */ /* 0x000fe20000400000 */
[----:B------:R-:W-:Y:S01]  /*2240*/  @!P3 FMUL R47, R47, 16777216 ;  /* 0x4b8000002f2fb820 */ /* 0x000fe20000400000 */
[----:B------:R-:W-:Y:S01]  /*2250*/  @!P3 FMUL R46, R46, 16777216 ;  /* 0x4b8000002e2eb820 */ /* 0x000fe20000400000 */
[----:B------:R-:W-:Y:S01]  /*2260*/  @!P3 FMUL R39, R39, 16777216 ;  /* 0x4b8000002727b820 */ /* 0x000fe20000400000 */
[----:B------:R-:W-:Y:S01]  /*2270*/  @!P3 FMUL R49, R49, 16777216 ;  /* 0x4b8000003131b820 */ /* 0x000fe20000400000 */
[----:B------:R-:W-:Y:S01]  /*2280*/  @!P3 FMUL R51, R51, 16777216 ;  /* 0x4b8000003333b820 */ /* 0x000fe20000400000 */
[----:B------:R-:W-:Y:S01]  /*2290*/  @!P3 FMUL R53, R53, 16777216 ;  /* 0x4b8000003535b820 */ /* 0x000fe20000400000 */
[----:B------:R-:W-:Y:S01]  /*22a0*/  @!P3 FMUL R55, R55, 16777216 ;  /* 0x4b8000003737b820 */ /* 0x000fe20000400000 */
[----:B------:R-:W-:Y:S01]  /*22b0*/  @!P3 FMUL R59, R59, 16777216 ;  /* 0x4b8000003b3bb820 */ /* 0x000fe20000400000 */
[C---:B-1----:R-:W-:Y:S01]  /*22c0*/  FMUL R17, R23.reuse, R56 ;  /* 0x0000003817117220 */ /* 0x042fe20000400000 */
[----:B------:R-:W-:Y:S01]  /*22d0*/  FMUL R42, R23, R60 ;  /* 0x0000003c172a7220 */ /* 0x000fe20000400000 */
[----:B------:R-:W-:Y:S01]  /*22e0*/  F2FP.BF16.F32.PACK_AB R10, R10, R19 ;  /* 0x000000130a0a723e */ /* 0x000fe200000010ff */
[----:B------:R-:W-:Y:S01]  /*22f0*/  FADD R16, R16, -1 ;  /* 0xbf80000010107421 */ /* 0x000fe20000000000 */
[----:B------:R-:W-:Y:S01]  /*2300*/  MOV R19, 0x3dc6b27f ;  /* 0x3dc6b27f00137802 */ /* 0x000fe20000000f00 */
[----:B------:R-:W-:Y:S01]  /*2310*/  IMAD.MOV.U32 R48, RZ, RZ, R45 ;  /* 0x000000ffff307224 */ /* 0x000fe200078e002d */
[----:B------:R-:W-:Y:S01]  /*2320*/  MOV R12, R29 ;  /* 0x0000001d000c7202 */ /* 0x000fe20000000f00 */
[C---:B------:R-:W-:Y:S01]  /*2330*/  FMUL R30, R8.reuse, R43 ;  /* 0x0000002b081e7220 */ /* 0x040fe20000400000 */
[----:B------:R-:W-:Y:S01]  /*2340*/  MOV R50, R44 ;  /* 0x0000002c00327202 */ /* 0x000fe20000000f00 */
[C---:B------:R-:W-:Y:S01]  /*2350*/  FMUL R26, R8.reuse, R38 ;  /* 0x00000026081a7220 */ /* 0x040fe20000400000 */
        /* <DEDUP_REMOVED lines=8> */
[----:B------:R-:W-:Y:S01]  /*23e0*/  F2FP.BF16.F32.PACK_AB R8, R17, R42 ;  /* 0x0000002a1108723e */ /* 0x000fe200000010ff */
[----:B------:R-:W-:Y:S01]  /*23f0*/  FFMA.FTZ R17, R16, R19, -0.16845393180847167969 ;  /* 0xbe2c7f3010117423 */ /* 0x000fe20000010013 */
[----:B------:R-:W-:Y:S01]  /*2400*/  BAR.SYNC.DEFER_BLOCKING 0x0 ;  /* 0x0000000000007b1d */ /* 0x000fe20000010000 */
[----:B------:R-:W-:Y:S01]  /*2410*/  @P2 FMUL R54, R54, 0.25 ;  /* 0x3e80000036362820 */ /* 0x000fe20000400000 */
[----:B------:R-:W-:Y:S01]  /*2420*/  @P2 FMUL R58, R58, 0.25 ;  /* 0x3e8000003a3a2820 */ /* 0x000fe20000400000 */
[----:B------:R-:W-:Y:S01]  /*2430*/  FFMA.FTZ R17, R16, R17, 0.1716887056827545166 ;  /* 0x3e2fcf2a10117423 */ /* 0x000fe20000010011 */
[----:B------:R-:W-:-:S02]  /*2440*/  IMAD.IADD R18, R13, 0x1, -R18 ;  /* 0x000000010d127824 */ /* 0x000fc400078e0a12 */
[----:B------:R-:W-:Y:S01]  /*2450*/  @!P4 FMUL R54, R54, 16777216 ;  /* 0x4b8000003636c820 */ /* 0x000fe20000400000 */
[----:B------:R-:W-:Y:S01]  /*2460*/  @!P4 FMUL R58, R58, 16777216 ;  /* 0x4b8000003a3ac820 */ /* 0x000fe20000400000 */
[----:B------:R-:W-:Y:S01]  /*2470*/  FFMA.FTZ R17, R16, R17, -0.17900948226451873779 ;  /* 0xbe374e4310117423 */ /* 0x000fe20000010011 */
[----:B------:R-:W-:Y:S01]  /*2480*/  FADD R18, R18, -1 ;  /* 0xbf80000012127421 */ /* 0x000fe20000000000 */
[C---:B------:R-:W-:Y:S01]  /*2490*/  FMUL R9, R23.reuse, R54 ;  /* 0x0000003617097220 */ /* 0x040fe20000400000 */
[----:B------:R-:W-:Y:S01]  /*24a0*/  FMUL R40, R23, R58 ;  /* 0x0000003a17287220 */ /* 0x000fe20000400000 */
[----:B------:R-:W-:Y:S01]  /*24b0*/  FFMA.FTZ R17, R16, R17, 0.20512372255325317383 ;  /* 0x3e520bf410117423 */ /* 0x000fe20000010011 */
[----:B------:R-:W-:Y:S01]  /*24c0*/  F2FP.BF16.F32.PACK_AB R11, R11, R38 ;  /* 0x000000260b0b723e */ /* 0x000fe200000010ff */
[----:B------:R-:W-:Y:S01]  /*24d0*/  FFMA.FTZ R19, R18, R19, -0.16845393180847167969 ;  /* 0xbe2c7f3012137423 */ /* 0x000fe20000010013 */
[----:B------:R-:W-:Y:S01]  /*24e0*/  @P2 FMUL R33, R33, 0.25 ;  /* 0x3e80000021212820 */ /* 0x000fe20000400000 */
[----:B------:R-:W-:Y:S01]  /*24f0*/  FFMA.FTZ R17, R16, R17, -0.24046532809734344482 ;  /* 0xbe763c8b10117423 */ /* 0x000fe20000010011 */
[----:B------:R-:W-:Y:S01]  /*2500*/  F2FP.BF16.F32.PACK_AB R9, R9, R40 ;  /* 0x000000280909723e */ /* 0x000fe200000010ff */
[----:B------:R-:W-:Y:S01]  /*2510*/  FFMA.FTZ R19, R18, R19, 0.1716887056827545166 ;  /* 0x3e2fcf2a12137423 */ /* 0x000fe20000010013 */
[----:B------:R-:W-:Y:S01]  /*2520*/  @P2 FMUL R48, R48, 0.25 ;  /* 0x3e80000030302820 */ /* 0x000fe20000400000 */
[----:B------:R-:W-:Y:S01]  /*2530*/  FFMA.FTZ R17, R16, R17, 0.28857114911079406738 ;  /* 0x3e93bf9910117423 */ /* 0x000fe20000010011 */
[----:B------:R-:W-:Y:S01]  /*2540*/  @P2 FMUL R50, R50, 0.25 ;  /* 0x3e80000032322820 */ /* 0x000fe20000400000 */
[----:B------:R-:W-:Y:S01]  /*2550*/  FFMA.FTZ R19, R18, R19, -0.17900948226451873779 ;  /* 0xbe374e4312137423 */ /* 0x000fe20000010013 */
[----:B------:R-:W-:Y:S01]  /*2560*/  @P2 FMUL R41, R41, 0.25 ;  /* 0x3e80000029292820 */ /* 0x000fe20000400000 */
[----:B------:R-:W-:Y:S01]  /*2570*/  FFMA.FTZ R17, R16, R17, -0.36067417263984680176 ;  /* 0xbeb8aa4910117423 */ /* 0x000fe20000010011 */
[----:B------:R-:W-:Y:S01]  /*2580*/  STSM.16.M88.4 [R21], R8 ;  /* 0x0000000815007844 */ /* 0x000fe20000000200 */
[----:B------:R-:W-:Y:S01]  /*2590*/  @P2 FMUL R52, R52, 0.25 ;  /* 0x3e80000034342820 */ /* 0x000fe20000400000 */
[----:B------:R-:W-:Y:S01]  /*25a0*/  @P2 FMUL R37, R37, 0.25 ;  /* 0x3e80000025252820 */ /* 0x000fe20000400000 */
[----:B------:R-:W-:Y:S01]  /*25b0*/  FFMA.FTZ R17, R16, R17, 0.48089820146560668945 ;  /* 0x3ef6384a10117423 */ /* 0x000fe20000010011 */
[----:B------:R-:W-:Y:S01]  /*25c0*/  @P2 FMUL R36, R36, 0.25 ;  /* 0x3e80000024242820 */ /* 0x000fe20000400000 */
[----:B------:R-:W-:Y:S01]  /*25d0*/  @P2 FMUL R14, R14, 0.25 ;  /* 0x3e8000000e0e2820 */ /* 0x000fe20000400000 */
[----:B------:R-:W-:Y:S01]  /*25e0*/  @P2 FMUL R12, R12, 0.25 ;  /* 0x3e8000000c0c2820 */ /* 0x000fe20000400000 */
[----:B------:R-:W-:Y:S01]  /*25f0*/  FFMA.FTZ R17, R16, R17, -0.72134751081466674805 ;  /* 0xbf38aa3b10117423 */ /* 0x000fe20000010011 */
[----:B------:R-:W-:Y:S01]  /*2600*/  @P2 FMUL R28, R28, 0.25 ;  /* 0x3e8000001c1c2820 */ /* 0x000fe20000400000 */
[----:B------:R-:W-:Y:S01]  /*2610*/  @P2 FMUL R25, R25, 0.25 ;  /* 0x3e80000019192820 */ /* 0x000fe20000400000 */
[----:B------:R-:W-:Y:S01]  /*2620*/  @P2 FMUL R24, R24, 0.25 ;  /* 0x3e80000018182820 */ /* 0x000fe20000400000 */
[----:B------:R-:W-:Y:S01]  /*2630*/  FMUL R17, R16, R17 ;  /* 0x0000001110117220 */ /* 0x000fe20000400000 */
[----:B------:R-:W-:Y:S01]  /*2640*/  @!P4 FMUL R33, R33, 16777216 ;  /* 0x4b8000002121c820 */ /* 0x000fe20000400000 */
[----:B------:R-:W-:Y:S01]  /*2650*/  FFMA.FTZ R19, R18, R19, 0.20512372255325317383 ;  /* 0x3e520bf412137423 */ /* 0x000fe20000010013 */
        /* <DEDUP_REMOVED lines=11> */
[----:B------:R-:W-:Y:S01]  /*2710*/  FMUL R17, R16, R17 ;  /* 0x0000001110117220 */ /* 0x000fe20000400000 */
[----:B------:R-:W-:Y:S01]  /*2720*/  FFMA.FTZ R19, R18, R19, -0.24046532809734344482 ;  /* 0xbe763c8b12137423 */ /* 0x000fe20000010013 */
        /* <DEDUP_REMOVED lines=12> */
[----:B------:R-:W-:Y:S01]  /*27f0*/  FFMA.FTZ R16, R16, 1.4426950216293334961, R17 ;  /* 0x3fb8aa3b10107823 */ /* 0x000fe20000010011 */
[----:B------:R-:W-:Y:S01]  /*2800*/  FFMA.FTZ R19, R18, R19, 0.28857114911079406738 ;  /* 0x3e93bf9912137423 */ /* 0x000fe20000010013 */
[----:B------:R-:W0:Y:S01]  /*2810*/  LDCU.64 UR4, c[0x0][0x3e0] ;  /* 0x00007c00ff0477ac */ /* 0x000e220008000a00 */
[----:B------:R-:W-:Y:S01]  /*2820*/  F2FP.BF16.F32.PACK_AB R17, R12, R25 ;  /* 0x000000190c11723e */ /* 0x000fe200000010ff */
[----:B------:R-:W-:Y:S01]  /*2830*/  FADD R5, R5, R16 ;  /* 0x0000001005057221 */ /* 0x000fe20000000000 */
[----:B------:R-:W-:Y:S01]  /*2840*/  F2FP.BF16.F32.PACK_AB R16, R28, R23 ;  /* 0x000000171c10723e */ /* 0x000fe200000010ff */
[----:B------:R-:W-:Y:S01]  /*2850*/  FFMA.FTZ R19, R18, R19, -0.36067417263984680176 ;  /* 0xbeb8aa4912137423 */ /* 0x000fe20000010013 */
[----:B------:R-:W-:Y:S01]  /*2860*/  LEA R23, R4, UR6, 0x4 ;  /* 0x0000000604177c11 */ /* 0x000fe2000f8e20ff */
[----:B------:R-:W-:Y:S01]  /*2870*/  BAR.SYNC.DEFER_BLOCKING 0x0 ;  /* 0x0000000000007b1d */ /* 0x000fe20000010000 */
[----:B------:R-:W-:Y:S01]  /*2880*/  ISETP.GE.U32.AND P2, PT, R15, 0x7f800000, PT ;  /* 0x7f8000000f00780c */ /* 0x000fe20003f46070 */
[----:B------:R-:W-:Y:S01]  /*2890*/  FFMA.FTZ R19, R18, R19, 0.48089820146560668945 ;  /* 0x3ef6384a12137423 */ /* 0x000fe20000010013 */
[----:B------:R-:W-:-:S02]  /*28a0*/  ISETP.GE.U32.AND P3, PT, R13, 0x7f800000, PT ;  /* 0x7f8000000d00780c */ /* 0x000fc40003f66070 */
[----:B------:R-:W-:Y:S01]  /*28b0*/  FSETP.NEU.AND P1, PT, R15, RZ, PT ;  /* 0x000000ff0f00720b */ /* 0x000fe20003f2d000 */
[----:B------:R-:W-:Y:S02]  /*28c0*/  FFMA.FTZ R19, R18, R19, -0.72134751081466674805 ;  /* 0xbf38aa3b12137423 */ /* 0x000fe40000010013 */
[----:B------:R-:W1:Y:S01]  /*28d0*/  LDC.64 R46, c[0x0][0x398] ;  /* 0x0000e600ff2e7b82 */ /* 0x000e620000000a00 */
[----:B------:R-:W-:Y:S01]  /*28e0*/  F2FP.BF16.F32.PACK_AB R24, R36, R33 ;  /* 0x000000212418723e */ /* 0x000fe200000010ff */
[----:B------:R-:W-:Y:S01]  /*28f0*/  FMUL R19, R18, R19 ;  /* 0x0000001312137220 */ /* 0x000fe20000400000 */
[----:B------:R-:W-:Y:S01]  /*2900*/  F2FP.BF16.F32.PACK_AB R25, R37, R42 ;  /* 0x0000002a2519723e */ /* 0x000fe200000010ff */
[----:B0-----:R-:W-:Y:S01]  /*2910*/  UIMAD UR4, UR7, UR4, URZ ;  /* 0x00000004070472a4 */ /* 0x001fe2000f8e02ff */
[----:B------:R-:W-:Y:S01]  /*2920*/  F2FP.BF16.F32.PACK_AB R26, R26, R35 ;  /* 0x000000231a1a723e */ /* 0x000fe200000010ff */
[C---:B------:R-:W-:Y:S01]  /*2930*/  FMUL R19, R18.reuse, R19 ;  /* 0x0000001312137220 */ /* 0x040fe20000400000 */
[----:B------:R-:W-:Y:S01]  /*2940*/  @P2 MOV R14, 0x7f800000 ;  /* 0x7f800000000e2802 */ /* 0x000fe20000000f00 */
[----:B------:R-:W-:Y:S01]  /*2950*/  @P3 IMAD.MOV.U32 R12, RZ, RZ, 0x7f800000 ;  /* 0x7f800000ff0c3424 */ /* 0x000fe200078e00ff */
[----:B------:R-:W0:Y:S01]  /*2960*/  LDC R4, c[0x0][0x3e8] ;  /* 0x0000fa00ff047b82 */ /* 0x000e220000000800 */
[----:B------:R-:W-:Y:S01]  /*2970*/  FFMA.FTZ R19, R18, 1.4426950216293334961, R19 ;  /* 0x3fb8aa3b12137823 */ /* 0x000fe20000010013 */
[----:B------:R-:W-:Y:S01]  /*2980*/  F2FP.BF16.F32.PACK_AB R18, R43, R44 ;  /* 0x0000002c2b12723e */ /* 0x000fe200000010ff */
[----:B------:R-:W-:Y:S01]  /*2990*/  @P2 FFMA.FTZ R5, R15, R14, +INF ;  /* 0x7f8000000f052423 */ /* 0x000fe2000001000e */
[----:B------:R-:W-:-:S02]  /*29a0*/  IMAD R14, R2, UR5, RZ ;  /* 0x00000005020e7c24 */ /* 0x000fc4000f8e02ff */
[----:B------:R-:W-:Y:S01]  /*29b0*/  FADD R20, R20, R19 ;  /* 0x0000001314147221 */ /* 0x000fe20000000000 */
[----:B------:R-:W-:Y:S01]  /*29c0*/  F2FP.BF16.F32.PACK_AB R19, R22, R45 ;  /* 0x0000002d1613723e */ /* 0x000fe200000010ff */
[----:B------:R-:W2:Y:S01]  /*29d0*/  LDS.128 R8, [R23] ;  /* 0x0000000017087984 */ /* 0x000ea20000000c00 */
[----:B------:R-:W-:Y:S01]  /*29e0*/  USHF.L.U32 UR5, UR4, 0x1, URZ ;  /* 0x0000000104057899 */ /* 0x000fe200080006ff */
[C---:B------:R-:W-:Y:S02]  /*29f0*/  IMAD.SHL.U32 R15, R14.reuse, 0x2, RZ ;  /* 0x000000020e0f7824 */ /* 0x040fe400078e00ff */
[C---:B------:R-:W-:Y:S01]  /*2a00*/  @P3 FFMA.FTZ R20, R13.reuse, R12, +INF ;  /* 0x7f8000000d143423 */ /* 0x040fe2000001000c */
[----:B------:R-:W-:Y:S01]  /*2a10*/  BAR.SYNC.DEFER_BLOCKING 0x0 ;  /* 0x0000000000007b1d */ /* 0x000fe20000010000 */
[----:B------:R-:W-:Y:S01]  /*2a20*/  FSETP.NEU.AND P2, PT, R13, RZ, PT ;  /* 0x000000ff0d00720b */ /* 0x000fe20003f4d000 */
[----:B------:R-:W-:Y:S01]  /*2a30*/  IMAD.HI R28, R14, 0x2, RZ ;  /* 0x000000020e1c7827 */ /* 0x000fe200078e02ff */
[----:B-1----:R-:W-:Y:S01]  /*2a40*/  IADD3 R22, P3, P4, R15, UR5, R46 ;  /* 0x000000050f167c10 */ /* 0x002fe2000fc7e02e */
[----:B------:R-:W-:Y:S01]  /*2a50*/  UIMAD.WIDE UR4, UR4, 0x2, URZ ;  /* 0x00000002040478a5 */ /* 0x000fe2000f8e02ff */
[----:B------:R-:W-:-:S02]  /*2a60*/  F2FP.BF16.F32.PACK_AB R27, R27, R34 ;  /* 0x000000221b1b723e */ /* 0x000fc400000010ff */
[----:B------:R-:W-:Y:S02]  /*2a70*/  F2FP.BF16.F32.PACK_AB R43, R29, R30 ;  /* 0x0000001e1d2b723e */ /* 0x000fe400000010ff */
[----:B------:R-:W-:Y:S02]  /*2a80*/  F2FP.BF16.F32.PACK_AB R40, R39, R40 ;  /* 0x000000282728723e */ /* 0x000fe400000010ff */
[----:B------:R-:W-:Y:S02]  /*2a90*/  F2FP.BF16.F32.PACK_AB R41, R38, R41 ;  /* 0x000000292629723e */ /* 0x000fe400000010ff */
[----:B------:R-:W-:Y:S02]  /*2aa0*/  F2FP.BF16.F32.PACK_AB R42, R31, R32 ;  /* 0x000000201f2a723e */ /* 0x000fe400000010ff */
[----:B------:R-:W-:Y:S01]  /*2ab0*/  FSEL R20, R20, -INF , P2 ;  /* 0xff80000014147808 */ /* 0x000fe20001000000 */
[----:B------:R-:W1:Y:S01]  /*2ac0*/  LDCU UR4, c[0x0][0x3ec] ;  /* 0x00007d80ff0477ac */ /* 0x000e620008000800 */
[----:B------:R0:W-:Y:S01]  /*2ad0*/  STSM.16.M88.4 [R21], R16 ;  /* 0x0000001015007844 */ /* 0x0001e20000000200 */
[----:B------:R-:W-:Y:S01]  /*2ae0*/  BAR.SYNC.DEFER_BLOCKING 0x0 ;  /* 0x0000000000007b1d */ /* 0x000fe20000010000 */
[----:B-1----:R-:W-:Y:S01]  /*2af0*/  UIMAD UR4, UR7, UR4, URZ ;  /* 0x00000004070472a4 */ /* 0x002fe2000f8e02ff */
[----:B--2---:R-:W-:-:S02]  /*2b00*/  PRMT R32, R10, 0x7632, R32 ;  /* 0x000076320a207816 */ /* 0x004fc40000000020 */
[----:B------:R-:W-:Y:S01]  /*2b10*/  PRMT R34, R11, 0x7632, R34 ;  /* 0x000076320b227816 */ /* 0x000fe20000000022 */
[----:B------:R-:W-:Y:S01]  /*2b20*/  USHF.L.U32 UR7, UR4, 0x2, URZ ;  /* 0x0000000204077899 */ /* 0x000fe200080006ff */
[----:B0-----:R-:W-:Y:S01]  /*2b30*/  IMAD R17, R3, R4, RZ ;  /* 0x0000000403117224 */ /* 0x001fe200078e02ff */
[----:B------:R-:W-:Y:S01]  /*2b40*/  IADD3.X R3, PT, PT, R28, UR5, R47, P3, P4 ;  /* 0x000000051c037c10 */ /* 0x000fe20009fe842f */
[----:B------:R-:W-:-:S03]  /*2b50*/  UIMAD.WIDE UR4, UR4, 0x4, URZ ;  /* 0x00000004040478a5 */ /* 0x000fc6000f8e02ff */
[C---:B------:R-:W-:Y:S02]  /*2b60*/  LEA R28, P3, R17.reuse, R22, 0x1 ;  /* 0x00000016111c7211 */ /* 0x040fe400078608ff */
[C---:B------:R-:W-:Y:S02]  /*2b70*/  LEA R33, R4.reuse, R17, 0x1 ;  /* 0x0000001104217211 */ /* 0x040fe400078e08ff */
[----:B------:R-:W-:Y:S01]  /*2b80*/  LEA.HI.X.SX32 R29, R17, R3, 0x1, P3 ;  /* 0x00000003111d7211 */ /* 0x000fe200018f0eff */
[----:B------:R-:W0:Y:S02]  /*2b90*/  LDS.128 R12, [R23] ;  /* 0x00000000170c7984 */ /* 0x000e240000000c00 */
[----:B------:R-:W-:Y:S01]  /*2ba0*/  IMAD R31, R4, 0x2, R33 ;  /* 0x00000002041f7824 */ /* 0x000fe200078e0221 */
[----:B------:R-:W-:Y:S06]  /*2bb0*/  BAR.SYNC.DEFER_BLOCKING 0x0 ;  /* 0x0000000000007b1d */ /* 0x000fec0000010000 */
[----:B------:R1:W-:Y:S02]  /*2bc0*/  STSM.16.M88.4 [R21], R24 ;  /* 0x0000001815007844 */ /* 0x0003e40000000200 */
[----:B------:R-:W-:Y:S01]  /*2bd0*/  BAR.SYNC.DEFER_BLOCKING 0x0 ;  /* 0x0000000000007b1d */ /* 0x000fe20000010000 */
[----:B0-----:R-:W-:-:S02]  /*2be0*/  PRMT R56, R13, 0x7632, R56 ;  /* 0x000076320d387816 */ /* 0x001fc40000000038 */
[----:B------:R-:W-:Y:S02]  /*2bf0*/  PRMT R58, R14, 0x7632, R58 ;  /* 0x000076320e3a7816 */ /* 0x000fe4000000003a */
[-C--:B-1----:R-:W-:Y:S02]  /*2c00*/  LEA R24, P4, R33, R22.reuse, 0x1 ;  /* 0x0000001621187211 */ /* 0x082fe400078808ff */
[----:B------:R-:W-:Y:S02]  /*2c10*/  LEA R26, P3, R31, R22, 0x1 ;  /* 0x000000161f1a7211 */ /* 0x000fe400078608ff */
[-C--:B------:R-:W-:Y:S01]  /*2c20*/  LEA.HI.X.SX32 R25, R33, R3.reuse, 0x1, P4 ;  /* 0x0000000321197211 */ /* 0x080fe200020f0eff */
[----:B------:R-:W-:Y:S01]  /*2c30*/  IMAD R33, R4, 0x2, R31 ;  /* 0x0000000204217824 */ /* 0x000fe200078e021f */
[----:B------:R-:W-:Y:S02]  /*2c40*/  LEA.HI.X.SX32 R27, R31, R3, 0x1, P3 ;  /* 0x000000031f1b7211 */ /* 0x000fe400018f0eff */
[----:B------:R-:W-:-:S02]  /*2c50*/  PRMT R59, R15, 0x7632, R59 ;  /* 0x000076320f3b7816 */ /* 0x000fc4000000003b */
[----:B------:R-:W-:Y:S01]  /*2c60*/  LEA R35, R4, R33, 0x1 ;  /* 0x0000002104237211 */ /* 0x000fe200078e08ff */
[----:B------:R-:W0:Y:S01]  /*2c70*/  LDS.128 R16, [R23] ;  /* 0x0000000017107984 */ /* 0x000e220000000c00 */
[----:B------:R-:W-:Y:S01]  /*2c80*/  BAR.SYNC.DEFER_BLOCKING 0x0 ;  /* 0x0000000000007b1d */ /* 0x000fe20000010000 */
[----:B------:R-:W-:-:S04]  /*2c90*/  LEA R30, P3, R33, R22, 0x1 ;  /* 0x00000016211e7211 */ /* 0x000fc800078608ff */
[----:B------:R-:W-:Y:S01]  /*2ca0*/  LEA.HI.X.SX32 R31, R33, R3, 0x1, P3 ;  /* 0x00000003211f7211 */ /* 0x000fe200018f0eff */
[----:B------:R1:W-:Y:S02]  /*2cb0*/  STSM.16.M88.4 [R21], R40 ;  /* 0x0000002815007844 */ /* 0x0003e40000000200 */
[----:B------:R-:W-:Y:S01]  /*2cc0*/  BAR.SYNC.DEFER_BLOCKING 0x0 ;  /* 0x0000000000007b1d */ /* 0x000fe20000010000 */
[----:B-1----:R-:W-:-:S04]  /*2cd0*/  IMAD R21, R4, 0x2, R35 ;  /* 0x0000000204157824 */ /* 0x002fc800078e0223 */
[----:B------:R-:W-:-:S05]  /*2ce0*/  IMAD R33, R4, 0x2, R21 ;  /* 0x0000000204217824 */ /* 0x000fca00078e0215 */
[----:B------:R-:W-:Y:S01]  /*2cf0*/  LEA R37, R4, R33, 0x1 ;  /* 0x0000002104257211 */ /* 0x000fe200078e08ff */
[----:B------:R1:W-:Y:S04]  /*2d00*/  STG.E.U16 desc[UR8][R28.64], R8 ;  /* 0x000000081c007986 */ /* 0x0003e8000c101508 */
[----:B------:R2:W-:Y:S04]  /*2d10*/  STG.E.U16 desc[UR8][R24.64], R9 ;  /* 0x0000000918007986 */ /* 0x0005e8000c101508 */
[----:B------:R3:W-:Y:S01]  /*2d20*/  STG.E.U16 desc[UR8][R26.64], R10 ;  /* 0x0000000a1a007986 */ /* 0x0007e2000c101508 */
[----:B-1----:R-:W-:-:S03]  /*2d30*/  LEA R28, P3, R35, R22, 0x1 ;  /* 0x00000016231c7211 */ /* 0x002fc600078608ff */
[----:B------:R-:W-:Y:S01]  /*2d40*/  STG.E.U16 desc[UR8][R30.64], R11 ;  /* 0x0000000b1e007986 */ /* 0x000fe2000c101508 */
[-C--:B------:R-:W-:Y:S01]  /*2d50*/  LEA.HI.X.SX32 R29, R35, R3.reuse, 0x1, P3 ;  /* 0x00000003231d7211 */ /* 0x080fe200018f0eff */
[----:B------:R-:W-:Y:S01]  /*2d60*/  IMAD R35, R4, 0x2, R37 ;  /* 0x0000000204237824 */ /* 0x000fe200078e0225 */
[----:B--2---:R-:W-:Y:S02]  /*2d70*/  PRMT R25, R8, 0x7632, R25 ;  /* 0x0000763208197816 */ /* 0x004fe40000000019 */
[-C--:B------:R-:W-:Y:S01]  /*2d80*/  LEA R8, P3, R21, R22.reuse, 0x1 ;  /* 0x0000001615087211 */ /* 0x080fe200078608ff */
[----:B------:R-:W-:Y:S01]  /*2d90*/  IMAD R39, R4, 0x2, R35 ;  /* 0x0000000204277824 */ /* 0x000fe200078e0223 */
[----:B---3--:R-:W-:Y:S01]  /*2da0*/  PRMT R27, R9, 0x7632, R27 ;  /* 0x00007632091b7816 */ /* 0x008fe2000000001b */
[----:B------:R1:W-:Y:S01]  /*2db0*/  STG.E.U16 desc[UR8][R28.64], R25 ;  /* 0x000000191c007986 */ /* 0x0003e2000c101508 */
[----:B------:R-:W-:Y:S02]  /*2dc0*/  LEA.HI.X.SX32 R9, R21, R3, 0x1, P3 ;  /* 0x0000000315097211 */ /* 0x000fe400018f0eff */
[----:B------:R-:W-:-:S02]  /*2dd0*/  LEA R24, P4, R33, R22, 0x1 ;  /* 0x0000001621187211 */ /* 0x000fc400078808ff */
[C---:B------:R-:W-:Y:S01]  /*2de0*/  LEA R21, R4.reuse, R39, 0x1 ;  /* 0x0000002704157211 */ /* 0x040fe200078e08ff */
[----:B------:R2:W-:Y:S01]  /*2df0*/  STG.E.U16 desc[UR8][R8.64], R27 ;  /* 0x0000001b08007986 */ /* 0x0005e2000c101508 */
[-C--:B------:R-:W-:Y:S02]  /*2e00*/  LEA R26, P3, R37, R22.reuse, 0x1 ;  /* 0x00000016251a7211 */ /* 0x080fe400078608ff */
[----:B-1----:R-:W-:Y:S01]  /*2e10*/  LEA.HI.X.SX32 R25, R33, R3, 0x1, P4 ;  /* 0x0000000321197211 */ /* 0x002fe200020f0eff */
[----:B------:R-:W-:Y:S01]  /*2e20*/  IMAD R33, R4, 0x2, R21 ;  /* 0x0000000204217824 */ /* 0x000fe200078e0215 */
[----:B------:R-:W-:-:S03]  /*2e30*/  LEA R30, P4, R39, R22, 0x1 ;  /* 0x00000016271e7211 */ /* 0x000fc600078808ff */
[----:B------:R1:W-:Y:S01]  /*2e40*/  STG.E.U16 desc[UR8][R24.64], R32 ;  /* 0x0000002018007986 */ /* 0x0003e2000c101508 */
[-C--:B--2---:R-:W-:Y:S01]  /*2e50*/  LEA.HI.X.SX32 R27, R37, R3.reuse, 0x1, P3 ;  /* 0x00000003251b7211 */ /* 0x084fe200018f0eff */
[C---:B------:R-:W-:Y:S01]  /*2e60*/  IMAD R37, R4.reuse, 0x2, R33 ;  /* 0x0000000204257824 */ /* 0x040fe200078e0221 */
[-C--:B------:R-:W-:Y:S02]  /*2e70*/  LEA R10, P3, R35, R22.reuse, 0x1 ;  /* 0x00000016230a7211 */ /* 0x080fe400078608ff */
[----:B------:R-:W-:Y:S01]  /*2e80*/  LEA.HI.X.SX32 R31, R39, R3, 0x1, P4 ;  /* 0x00000003271f7211 */ /* 0x000fe200020f0eff */
[----:B------:R-:W-:Y:S01]  /*2e90*/  STG.E.U16 desc[UR8][R26.64], R34 ;  /* 0x000000221a007986 */ /* 0x000fe2000c101508 */
[C---:B------:R-:W-:Y:S02]  /*2ea0*/  LEA R29, R4.reuse, R37, 0x1 ;  /* 0x00000025041d7211 */ /* 0x040fe400078e08ff */
[----:B------:R-:W-:Y:S02]  /*2eb0*/  LEA.HI.X.SX32 R11, R35, R3, 0x1, P3 ;  /* 0x00000003230b7211 */ /* 0x000fe400018f0eff */
[----:B------:R-:W-:Y:S01]  /*2ec0*/  LEA R8, P3, R21, R22, 0x1 ;  /* 0x0000001615087211 */ /* 0x000fe200078608ff */
[----:B------:R-:W-:-:S02]  /*2ed0*/  IMAD R35, R4, 0x2, R29 ;  /* 0x0000000204237824 */ /* 0x000fc400078e021d */
[----:B------:R2:W-:Y:S01]  /*2ee0*/  STG.E.U16 desc[UR8][R10.64], R12 ;  /* 0x0000000c0a007986 */ /* 0x0005e2000c101508 */
[----:B------:R-:W-:Y:S01]  /*2ef0*/  LEA.HI.X.SX32 R9, R21, R3, 0x1, P3 ;  /* 0x0000000315097211 */ /* 0x000fe200018f0eff */
[C---:B------:R-:W-:Y:S01]  /*2f00*/  IMAD R39, R4.reuse, 0x2, R35 ;  /* 0x0000000204277824 */ /* 0x040fe200078e0223 */
[CC--:B-1----:R-:W-:Y:S01]  /*2f10*/  LEA R24, P3, R33.reuse, R22.reuse, 0x1 ;  /* 0x0000001621187211 */ /* 0x0c2fe200078608ff */
[----:B------:R1:W-:Y:S03]  /*2f20*/  STG.E.U16 desc[UR8][R30.64], R13 ;  /* 0x0000000d1e007986 */ /* 0x0003e6000c101508 */
[C---:B------:R-:W-:Y:S01]  /*2f30*/  LEA R21, R4.reuse, R39, 0x1 ;  /* 0x0000002704157211 */ /* 0x040fe200078e08ff */
[----:B------:R3:W-:Y:S01]  /*2f40*/  STG.E.U16 desc[UR8][R8.64], R14 ;  /* 0x0000000e08007986 */ /* 0x0007e2000c101508 */
[-C--:B------:R-:W-:Y:S02]  /*2f50*/  LEA.HI.X.SX32 R25, R33, R3.reuse, 0x1, P3 ;  /* 0x0000000321197211 */ /* 0x080fe400018f0eff */
[-C--:B------:R-:W-:Y:S01]  /*2f60*/  LEA R28, P4, R39, R22.reuse, 0x1 ;  /* 0x00000016271c7211 */ /* 0x080fe200078808ff */
[C---:B------:R-:W-:Y:S01]  /*2f70*/  IMAD R41, R4.reuse, 0x2, R21 ;  /* 0x0000000204297824 */ /* 0x040fe200078e0215 */
[C---:B--2---:R-:W-:Y:S01]  /*2f80*/  LEA R10, P3, R37.reuse, R22, 0x1 ;  /* 0x00000016250a7211 */ /* 0x044fe200078608ff */
[----:B------:R2:W-:Y:S02]  /*2f90*/  STG.E.U16 desc[UR8][R24.64], R15 ;  /* 0x0000000f18007986 */ /* 0x0005e4000c101508 */
[----:B------:R-:W-:Y:S01]  /*2fa0*/  IMAD R33, R4, 0x2, R41 ;  /* 0x0000000204217824 */ /* 0x000fe200078e0229 */
[----:B------:R-:W-:-:S02]  /*2fb0*/  LEA.HI.X.SX32 R11, R37, R3, 0x1, P3 ;  /* 0x00000003250b7211 */ /* 0x000fc400018f0eff */
[CC--:B-1----:R-:W-:Y:S02]  /*2fc0*/  LEA R30, P5, R21.reuse, R22.reuse, 0x1 ;  /* 0x00000016151e7211 */ /* 0x0c2fe400078a08ff */
[----:B------:R-:W-:Y:S02]  /*2fd0*/  LEA R43, R4, R33, 0x1 ;  /* 0x00000021042b7211 */ /* 0x000fe400078e08ff */
[-C--:B------:R-:W-:Y:S02]  /*2fe0*/  LEA.HI.X.SX32 R31, R21, R3.reuse, 0x1, P5 ;  /* 0x00000003151f7211 */ /* 0x080fe400028f0eff */
[----:B---3--:R-:W-:Y:S01]  /*2ff0*/  PRMT R9, R12, 0x7632, R9 ;  /* 0x000076320c097816 */ /* 0x008fe20000000009 */
[C---:B------:R-:W-:Y:S01]  /*3000*/  IMAD R37, R4.reuse, 0x2, R43 ;  /* 0x0000000204257824 */ /* 0x040fe200078e022b */
[-C--:B------:R-:W-:Y:S02]  /*3010*/  LEA R12, P3, R29, R22.reuse, 0x1 ;  /* 0x000000161d0c7211 */ /* 0x080fe400078608ff */
[----:B------:R-:W-:Y:S01]  /*3020*/  LEA R32, P5, R43, R22, 0x1 ;  /* 0x000000162b207211 */ /* 0x000fe200078a08ff */
[----:B------:R-:W-:Y:S01]  /*3030*/  IMAD R45, R4, 0x2, R37 ;  /* 0x00000002042d7824 */ /* 0x000fe200078e0225 */
[----:B------:R-:W-:Y:S01]  /*3040*/  STG.E.U16 desc[UR8][R10.64], R9 ;  /* 0x000000090a007986 */ /* 0x000fe2000c101508 */
[----:B------:R-:W-:-:S02]  /*3050*/  LEA.HI.X.SX32 R13, R29, R3, 0x1, P3 ;  /* 0x000000031d0d7211 */ /* 0x000fc400018f0eff */
[-C--:B------:R-:W-:Y:S01]  /*3060*/  LEA R26, P3, R35, R22.reuse, 0x1 ;  /* 0x00000016231a7211 */ /* 0x080fe200078608ff */
[----:B------:R-:W1:Y:S01]  /*3070*/  LDS.128 R8, [R23] ;  /* 0x0000000017087984 */ /* 0x000e620000000c00 */
[C---:B------:R-:W-:Y:S02]  /*3080*/  LEA R47, R4.reuse, R45, 0x1 ;  /* 0x0000002d042f7211 */ /* 0x040fe400078e08ff */
[-C--:B------:R-:W-:Y:S01]  /*3090*/  LEA.HI.X.SX32 R29, R39, R3.reuse, 0x1, P4 ;  /* 0x00000003271d7211 */ /* 0x080fe200020f0eff */
[----:B------:R3:W-:Y:S01]  /*30a0*/  STG.E.U16 desc[UR8][R12.64], R56 ;  /* 0x000000380c007986 */ /* 0x0007e2000c101508 */
[-C--:B--2---:R-:W-:Y:S01]  /*30b0*/  LEA R24, P4, R33, R22.reuse, 0x1 ;  /* 0x0000001621187211 */ /* 0x084fe200078808ff */
[C---:B------:R-:W-:Y:S01]  /*30c0*/  IMAD R49, R4.reuse, 0x2, R47 ;  /* 0x0000000204317824 */ /* 0x040fe200078e022f */
[-C--:B------:R-:W-:Y:S02]  /*30d0*/  LEA.HI.X.SX32 R27, R35, R3.reuse, 0x1, P3 ;  /* 0x00000003231b7211 */ /* 0x080fe400018f0eff */
[----:B------:R-:W-:Y:S01]  /*30e0*/  LEA R14, P3, R41, R22, 0x1 ;  /* 0x00000016290e7211 */ /* 0x000fe200078608ff */
[----:B------:R-:W-:Y:S01]  /*30f0*/  IMAD R21, R4, 0x2, R49 ;  /* 0x0000000204157824 */ /* 0x000fe200078e0231 */
[-C--:B------:R-:W-:Y:S01]  /*3100*/  LEA.HI.X.SX32 R25, R33, R3.reuse, 0x1, P4 ;  /* 0x0000000321197211 */ /* 0x080fe200020f0eff */
[----:B------:R-:W-:Y:S01]  /*3110*/  STG.E.U16 desc[UR8][R26.64], R58 ;  /* 0x0000003a1a007986 */ /* 0x000fe2000c101508 */
[----:B------:R-:W-:-:S02]  /*3120*/  LEA.HI.X.SX32 R33, R43, R3, 0x1, P5 ;  /* 0x000000032b217211 */ /* 0x000fc400028f0eff */
[C---:B------:R-:W-:Y:S01]  /*3130*/  LEA R51, R4.reuse, R21, 0x1 ;  /* 0x0000001504337211 */ /* 0x040fe200078e08ff */
[----:B------:R-:W-:Y:S01]  /*3140*/  STG.E.U16 desc[UR8][R28.64], R59 ;  /* 0x0000003b1c007986 */ /* 0x000fe2000c101508 */
[-C--:B------:R-:W-:Y:S01]  /*3150*/  LEA.HI.X.SX32 R15, R41, R3.reuse, 0x1, P3 ;  /* 0x00000003290f7211 */ /* 0x080fe200018f0eff */
[----:B---3--:R-:W2:Y:S01]  /*3160*/  LDC.64 R12, c[0x0][0x3a0] ;  /* 0x0000e800ff0c7b82 */ /* 0x008ea20000000a00 */
[-C--:B------:R-:W-:Y:S01]  /*3170*/  LEA R42, P5, R21, R22.reuse, 0x1 ;  /* 0x00000016152a7211 */ /* 0x080fe200078a08ff */
[C---:B------:R-:W-:Y:S01]  /*3180*/  IMAD R53, R4.reuse, 0x2, R51 ;  /* 0x0000000204357824 */ /* 0x040fe200078e0233 */
[-C--:B------:R-:W-:Y:S01]  /*3190*/  LEA R34, P3, R37, R22.reuse, 0x1 ;  /* 0x0000001625227211 */ /* 0x080fe200078608ff */
[----:B0-----:R-:W-:Y:S01]  /*31a0*/  STG.E.U16 desc[UR8][R30.64], R16 ;  /* 0x000000101e007986 */ /* 0x001fe2000c101508 */
[----:B------:R-:W-:Y:S01]  /*31b0*/  LEA R36, P4, R45, R22, 0x1 ;  /* 0x000000162d247211 */ /* 0x000fe200078808ff */
[----:B------:R-:W-:Y:S01]  /*31c0*/  IMAD R55, R4, 0x2, R53 ;  /* 0x0000000204377824 */ /* 0x000fe200078e0235 */
[-C--:B------:R-:W-:Y:S01]  /*31d0*/  LEA.HI.X.SX32 R43, R21, R3.reuse, 0x1, P5 ;  /* 0x00000003152b7211 */ /* 0x080fe200028f0eff */
[----:B------:R0:W-:Y:S01]  /*31e0*/  STG.E.U16 desc[UR8][R14.64], R17 ;  /* 0x000000110e007986 */ /* 0x0001e2000c101508 */
[----:B------:R-:W-:-:S02]  /*31f0*/  LEA.HI.X.SX32 R35, R37, R3, 0x1, P3 ;  /* 0x0000000325237211 */ /* 0x000fc400018f0eff */
[C---:B------:R-:W-:Y:S01]  /*3200*/  LEA R57, R4.reuse, R55, 0x1 ;  /* 0x0000003704397211 */ /* 0x040fe200078e08ff */
[----:B------:R1:W-:Y:S01]  /*3210*/  STG.E.U16 desc[UR8][R24.64], R18 ;  /* 0x0000001218007986 */ /* 0x0003e2000c101508 */
[-C--:B------:R-:W-:Y:S02]  /*3220*/  LEA.HI.X.SX32 R37, R45, R3.reuse, 0x1, P4 ;  /* 0x000000032d257211 */ /* 0x080fe400020f0eff */
[-C--:B------:R-:W-:Y:S01]  /*3230*/  LEA R38, P3, R47, R22.reuse, 0x1 ;  /* 0x000000162f267211 */ /* 0x080fe200078608ff */
[C---:B------:R-:W-:Y:S01]  /*3240*/  IMAD R21, R4.reuse, 0x2, R57 ;  /* 0x0000000204157824 */ /* 0x040fe200078e0239 */
[----:B------:R-:W-:Y:S01]  /*3250*/  LEA R40, P4, R49, R22, 0x1 ;  /* 0x0000001631287211 */ /* 0x000fe200078808ff */
[----:B------:R-:W-:Y:S01]  /*3260*/  STG.E.U16 desc[UR8][R32.64], R19 ;  /* 0x0000001320007986 */ /* 0x000fe2000c101508 */
[-C--:B------:R-:W-:Y:S01]  /*3270*/  LEA.HI.X.SX32 R39, R47, R3.reuse, 0x1, P3 ;  /* 0x000000032f277211 */ /* 0x080fe200018f0eff */
[----:B------:R-:W-:Y:S01]  /*3280*/  IMAD R23, R4, 0x2, R21 ;  /* 0x0000000204177824 */ /* 0x000fe200078e0215 */
[----:B------:R-:W-:-:S02]  /*3290*/  LEA.HI.X.SX32 R41, R49, R3, 0x1, P4 ;  /* 0x0000000331297211 */ /* 0x000fc400020f0eff */
[-C--:B------:R-:W-:Y:S02]  /*32a0*/  LEA R44, P3, R51, R22.reuse, 0x1 ;  /* 0x00000016332c7211 */ /* 0x080fe400078608ff */
[-C--:B------:R-:W-:Y:S02]  /*32b0*/  LEA R46, P4, R53, R22.reuse, 0x1 ;  /* 0x00000016352e7211 */ /* 0x080fe400078808ff */
[----:B------:R-:W-:Y:S02]  /*32c0*/  LEA R48, P5, R55, R22, 0x1 ;  /* 0x0000001637307211 */ /* 0x000fe400078a08ff */
[----:B------:R-:W-:Y:S02]  /*32d0*/  LEA R4, R4, R23, 0x1 ;  /* 0x0000001704047211 */ /* 0x000fe400078e08ff */
[-C--:B------:R-:W-:Y:S02]  /*32e0*/  LEA.HI.X.SX32 R45, R51, R3.reuse, 0x1, P3 ;  /* 0x00000003332d7211 */ /* 0x080fe400018f0eff */
[----:B------:R-:W-:-:S02]  /*32f0*/  LEA.HI.X.SX32 R47, R53, R3, 0x1, P4 ;  /* 0x00000003352f7211 */ /* 0x000fc400020f0eff */
[-C--:B------:R-:W-:Y:S02]  /*3300*/  LEA.HI.X.SX32 R49, R55, R3.reuse, 0x1, P5 ;  /* 0x0000000337317211 */ /* 0x080fe400028f0eff */
[-C--:B------:R-:W-:Y:S02]  /*3310*/  LEA R50, P3, R57, R22.reuse, 0x1 ;  /* 0x0000001639327211 */ /* 0x080fe400078608ff */
[-C--:B------:R-:W-:Y:S02]  /*3320*/  LEA R52, P4, R21, R22.reuse, 0x1 ;  /* 0x0000001615347211 */ /* 0x080fe400078808ff */
[CC--:B------:R-:W-:Y:S02]  /*3330*/  LEA R54, P5, R23.reuse, R22.reuse, 0x1 ;  /* 0x0000001617367211 */ /* 0x0c0fe400078a08ff */
[----:B------:R-:W-:Y:S02]  /*3340*/  LEA R22, P6, R4, R22, 0x1 ;  /* 0x0000001604167211 */ /* 0x000fe400078c08ff */
[----:B------:R-:W-:-:S02]  /*3350*/  LEA.HI.X.SX32 R55, R23, R3, 0x1, P5 ;  /* 0x0000000317377211 */ /* 0x000fc400028f0eff */
[-C--:B------:R-:W-:Y:S02]  /*3360*/  LEA.HI.X.SX32 R51, R57, R3.reuse, 0x1, P3 ;  /* 0x0000000339337211 */ /* 0x080fe400018f0eff */
[-C--:B------:R-:W-:Y:S02]  /*3370*/  LEA.HI.X.SX32 R53, R21, R3.reuse, 0x1, P4 ;  /* 0x0000000315357211 */ /* 0x080fe400020f0eff */
[----:B------:R-:W-:Y:S02]  /*3380*/  LEA.HI.X.SX32 R23, R4, R3, 0x1, P6 ;  /* 0x0000000304177211 */ /* 0x000fe400030f0eff */
[----:B------:R-:W-:Y:S02]  /*3390*/  PRMT R3, R16, 0x7632, R3 ;  /* 0x0000763210037816 */ /* 0x000fe40000000003 */
[----:B------:R-:W-:Y:S02]  /*33a0*/  PRMT R4, R17, 0x7632, R4 ;  /* 0x0000763211047816 */ /* 0x000fe40000000004 */
[----:B0-----:R-:W-:Y:S01]  /*33b0*/  PRMT R15, R18, 0x7632, R15 ;  /* 0x00007632120f7816 */ /* 0x001fe2000000000f */
[----:B------:R0:W-:Y:S01]  /*33c0*/  STG.E.U16 desc[UR8][R34.64], R3 ;  /* 0x0000000322007986 */ /* 0x0001e2000c101508 */
[----:B------:R-:W-:-:S02]  /*33d0*/  PRMT R21, R19, 0x7632, R21 ;  /* 0x0000763213157816 */ /* 0x000fc40000000015 */
[----:B-1----:R-:W-:Y:S01]  /*33e0*/  PRMT R25, R8, 0x7632, R25 ;  /* 0x0000763208197816 */ /* 0x002fe20000000019 */
[----:B------:R1:W-:Y:S01]  /*33f0*/  STG.E.U16 desc[UR8][R36.64], R4 ;  /* 0x0000000424007986 */ /* 0x0003e2000c101508 */
[----:B------:R-:W-:Y:S02]  /*3400*/  PRMT R26, R9, 0x7632, R26 ;  /* 0x00007632091a7816 */ /* 0x000fe4000000001a */
[----:B------:R-:W-:Y:S01]  /*3410*/  PRMT R27, R10, 0x7632, R27 ;  /* 0x000076320a1b7816 */ /* 0x000fe2000000001b */
[----:B------:R3:W-:Y:S01]  /*3420*/  STG.E.U16 desc[UR8][R38.64], R15 ;  /* 0x0000000f26007986 */ /* 0x0007e2000c101508 */
[----:B------:R-:W-:-:S03]  /*3430*/  PRMT R14, R11, 0x7632, R14 ;  /* 0x000076320b0e7816 */ /* 0x000fc6000000000e */
[----:B------:R3:W-:Y:S01]  /*3440*/  STG.E.U16 desc[UR8][R40.64], R21 ;  /* 0x0000001528007986 */ /* 0x0007e2000c101508 */
[----:B0-----:R-:W-:-:S03]  /*3450*/  IMAD.SHL.U32 R3, R2, 0x4, RZ ;  /* 0x0000000402037824 */ /* 0x001fc600078e00ff */
[----:B------:R3:W-:Y:S01]  /*3460*/  STG.E.U16 desc[UR8][R42.64], R8 ;  /* 0x000000082a007986 */ /* 0x0007e2000c101508 */
[----:B-1----:R-:W-:Y:S01]  /*3470*/  FSEL R4, R5, -INF , P1 ;  /* 0xff80000005047808 */ /* 0x002fe20000800000 */
[----:B------:R-:W-:Y:S01]  /*3480*/  FFMA R5, R20, 0.69314718246459960938, R7 ;  /* 0x3f31721814057823 */ /* 0x000fe20000000007 */
[----:B------:R-:W-:Y:S01]  /*3490*/  LOP3.LUT R7, R6, 0x3f8, RZ, 0xc0, !PT ;  /* 0x000003f806077812 */ /* 0x000fe200078ec0ff */
[----:B------:R3:W-:Y:S01]  /*34a0*/  STG.E.U16 desc[UR8][R44.64], R9 ;  /* 0x000000092c007986 */ /* 0x0007e2000c101508 */
[----:B------:R-:W-:-:S04]  /*34b0*/  IMAD.HI R6, R2, 0x4, RZ ;  /* 0x0000000402067827 */ /* 0x000fc800078e02ff */
[----:B------:R-:W-:Y:S01]  /*34c0*/  FFMA R4, R4, 0.69314718246459960938, R65 ;  /* 0x3f31721804047823 */ /* 0x000fe20000000041 */
[----:B--2---:R-:W-:Y:S01]  /*34d0*/  IADD3 R2, P1, P2, R3, UR7, R12 ;  /* 0x0000000703027c10 */ /* 0x004fe2000fa3e00c */
[----:B------:R3:W-:Y:S03]  /*34e0*/  STG.E.U16 desc[UR8][R46.64], R10 ;  /* 0x0000000a2e007986 */ /* 0x0007e6000c101508 */
[----:B------:R-:W-:Y:S01]  /*34f0*/  IADD3.X R3, PT, PT, R6, UR5, R13, P1, P2 ;  /* 0x0000000506037c10 */ /* 0x000fe20008fe440d */
[----:B------:R3:W-:Y:S04]  /*3500*/  STG.E.U16 desc[UR8][R48.64], R11 ;  /* 0x0000000b30007986 */ /* 0x0007e8000c101508 */
[----:B------:R3:W-:Y:S04]  /*3510*/  STG.E.U16 desc[UR8][R50.64], R25 ;  /* 0x0000001932007986 */ /* 0x0007e8000c101508 */
[----:B------:R3:W-:Y:S04]  /*3520*/  STG.E.U16 desc[UR8][R52.64], R26 ;  /* 0x0000001a34007986 */ /* 0x0007e8000c101508 */
[----:B------:R3:W-:Y:S04]  /*3530*/  STG.E.U16 desc[UR8][R54.64], R27 ;  /* 0x0000001b36007986 */ /* 0x0007e8000c101508 */
[----:B------:R3:W-:Y:S01]  /*3540*/  STG.E.U16 desc[UR8][R22.64], R14 ;  /* 0x0000000e16007986 */ /* 0x0007e2000c101508 */
[----:B------:R-:W-:Y:S06]  /*3550*/  BAR.SYNC.DEFER_BLOCKING 0x0 ;  /* 0x0000000000007b1d */ /* 0x000fec0000010000 */
[----:B------:R3:W-:Y:S02]  /*3560*/  STS.64 [R7+UR6], R4 ;  /* 0x0000000407007988 */ /* 0x0007e40008000a06 */
[----:B------:R-:W-:Y:S06]  /*3570*/  BAR.SYNC.DEFER_BLOCKING 0x0 ;  /* 0x0000000000007b1d */ /* 0x000fec0000010000 */
[----:B------:R-:W-:Y:S05]  /*3580*/  @P0 EXIT ;  /* 0x000000000000094d */ /* 0x000fea0003800000 */
[----:B---3--:R-:W0:Y:S04]  /*3590*/  LDS R5, [R0] ;  /* 0x0000000000057984 */ /* 0x008e280000000800 */
[----:B0-----:R-:W-:Y:S01]  /*35a0*/  STG.E desc[UR8][R2.64], R5 ;  /* 0x0000000502007986 */ /* 0x001fe2000c101908 */
[----:B------:R-:W-:Y:S05]  /*35b0*/  EXIT ;  /* 0x000000000000794d */ /* 0x000fea0003800000 */
.L_x_2:
[----:B------:R-:W-:-:S00]  /*35c0*/  BRA `(.L_x_2) ;  /* 0xfffffffc00fc7947 */ /* 0x000fc0000383ffff */
[----:B------:R-:W-:-:S00]  /*35d0*/  NOP ;  /* 0x0000000000007918 */ /* 0x000fc00000000000 */
        /* <DEDUP_REMOVED lines=10> */
.L_x_3:


//--------------------- .nv.global.init           --------------------------
	.section	.nv.global.init,"aw",@progbits
.nv.global.init:
	.type		_$_str,@object
	.size		_$_str,(.L_0 - _$_str)
_$_str:
        /*0000*/ 	.byte	0x5f, 0x5f, 0x43, 0x55, 0x44, 0x41, 0x5f, 0x46, 0x54, 0x5a, 0x00
.L_0:


//--------------------- .nv.shared.attn_fwd       --------------------------
	.section	.nv.shared.attn_fwd,"aw",@nobits
	.sectionflags	@""
	.align	16
	.zero		1024


//--------------------- .nv.shared.reserved.0     --------------------------
	.section	.nv.shared.reserved.0,"aw",@nobits
	.weak		__nv_reservedSMEM_offset_0_alias
	.size		__nv_reservedSMEM_offset_0_alias, 0, 64
	.other		__nv_reservedSMEM_offset_0_alias,@"STO_CUDA_RESERVED_SHARED STV_DEFAULT"
__nv_reservedSMEM_offset_0_alias:
	.zero		0
	.zero		64


//--------------------- .nv.constant0.attn_fwd    --------------------------
	.section	.nv.constant0.attn_fwd,"a",@progbits
	.sectionflags	@""
	.align	4
.nv.constant0.attn_fwd:
	.zero		1032


//--------------------- SYMBOLS --------------------------

	.type		.nv.reservedSmem.offset0,@object
	.size		.nv.reservedSmem.offset0,0x4
	.type		.nv.reservedSmem.cap,@object
	.size		.nv.reservedSmem.cap,0x4
